//
// Generated by NVIDIA NVVM Compiler
//
// Compiler Build ID: CL-36424714
// Cuda compilation tools, release 13.0, V13.0.88
// Based on NVVM 20.0.0
//

.version 9.0
.target sm_100
.address_size 64

	// .globl	lambda_26808
// _ZZ12lambda_26808E29reserver_reserve_shared_32392 has been demoted
// _ZZ12lambda_27103E29reserver_reserve_shared_32646 has been demoted

.visible .entry lambda_26808(
	.param .align 8 .b8 lambda_26808_param_0[40],
	.param .u64 .ptr .align 1 lambda_26808_param_1,
	.param .align 8 .b8 lambda_26808_param_2[16],
	.param .align 8 .b8 lambda_26808_param_3[24]
)
.maxntid 128
{
	.reg .pred 	%p<134>;
	.reg .b32 	%r<294>;
	.reg .b64 	%rd<41>;
	.reg .b64 	%fd<125>;
	// demoted variable
	.shared .align 8 .b8 _ZZ12lambda_26808E29reserver_reserve_shared_32392[7504];
	ld.param.u64 	%rd5, [lambda_26808_param_3+8];
	ld.param.u64 	%rd4, [lambda_26808_param_2+8];
	ld.param.v2.u32 	{%r1, %r2}, [lambda_26808_param_0+32];
	ld.param.u64 	%rd6, [lambda_26808_param_1];
	ld.param.v2.u32 	{%r146, %r147}, [lambda_26808_param_3+16];
	cvta.to.global.u64 	%rd1, %rd6;
	mov.u32 	%r5, %ctaid.x;
	mov.u32 	%r6, %ntid.x;
	mov.u32 	%r7, %tid.x;
	mov.u32 	%r148, %ctaid.y;
	mov.u32 	%r8, %ntid.y;
	mov.u32 	%r9, %tid.y;
	mad.lo.s32 	%r10, %r5, %r6, %r7;
	shr.u32 	%r149, %r147, 31;
	add.s32 	%r150, %r147, %r149;
	shr.s32 	%r11, %r150, 1;
	mad.lo.s32 	%r12, %r148, %r8, %r9;
	shr.u32 	%r151, %r146, 31;
	add.s32 	%r152, %r146, %r151;
	shr.s32 	%r13, %r152, 1;
	and.b32  	%r14, %r150, -2;
	and.b32  	%r15, %r152, -2;
	add.s32 	%r16, %r14, %r8;
	add.s32 	%r17, %r15, %r6;
	setp.lt.s32 	%p3, %r16, 1;
	@%p3 bra 	$L__BB0_54;
	sub.s32 	%r18, %r12, %r11;
	sub.s32 	%r19, %r10, %r13;
	mul.lo.s32 	%r20, %r18, %r1;
	setp.lt.s32 	%p4, %r17, 1;
	@%p4 bra 	$L__BB0_23;
	setp.lt.s32 	%p5, %r18, %r2;
	setp.gt.s32 	%p6, %r18, -1;
	and.pred  	%p1, %p6, %p5;
	mul.lo.s32 	%r21, %r17, %r9;
	max.s32 	%r154, %r15, 0;
	setp.gt.s32 	%p7, %r146, 1;
	selp.u32 	%r155, 1, 0, %p7;
	selp.s32 	%r156, -1, 0, %p7;
	add.s32 	%r157, %r154, %r156;
	div.u32 	%r158, %r157, %r6;
	add.s32 	%r159, %r158, %r155;
	add.s32 	%r22, %r159, 1;
	and.b32  	%r23, %r22, 3;
	setp.lt.u32 	%p8, %r159, 3;
	mov.b32 	%r292, 0;
	@%p8 bra 	$L__BB0_17;
	and.b32  	%r24, %r22, -4;
	mov.b32 	%r292, 0;
	mov.u32 	%r293, %r292;
$L__BB0_4:
	setp.ge.u32 	%p9, %r9, %r16;
	add.s32 	%r131, %r292, %r7;
	setp.ge.s32 	%p10, %r131, %r17;
	or.pred  	%p11, %p9, %p10;
	@%p11 bra 	$L__BB0_7;
	add.s32 	%r132, %r292, %r19;
	setp.gt.s32 	%p12, %r132, -1;
	setp.lt.s32 	%p13, %r132, %r1;
	and.pred  	%p14, %p13, %p12;
	and.pred  	%p15, %p14, %p1;
	not.pred 	%p16, %p15;
	@%p16 bra 	$L__BB0_7;
	add.s32 	%r161, %r132, %r20;
	add.s32 	%r162, %r131, %r21;
	mul.wide.s32 	%rd7, %r161, 8;
	add.s64 	%rd8, %rd1, %rd7;
	ld.global.f64 	%fd14, [%rd8];
	shl.b32 	%r163, %r162, 3;
	mov.u32 	%r164, _ZZ12lambda_26808E29reserver_reserve_shared_32392;
	add.s32 	%r165, %r164, %r163;
	st.shared.f64 	[%r165], %fd14;
$L__BB0_7:
	setp.ge.u32 	%p17, %r9, %r16;
	add.s32 	%r133, %r292, %r6;
	add.s32 	%r134, %r131, %r6;
	setp.ge.s32 	%p18, %r134, %r17;
	or.pred  	%p19, %p17, %p18;
	@%p19 bra 	$L__BB0_10;
	add.s32 	%r135, %r133, %r19;
	setp.gt.s32 	%p20, %r135, -1;
	setp.lt.s32 	%p21, %r135, %r1;
	and.pred  	%p22, %p21, %p20;
	and.pred  	%p23, %p22, %p1;
	not.pred 	%p24, %p23;
	@%p24 bra 	$L__BB0_10;
	add.s32 	%r166, %r135, %r20;
	add.s32 	%r167, %r134, %r21;
	mul.wide.s32 	%rd9, %r166, 8;
	add.s64 	%rd10, %rd1, %rd9;
	ld.global.f64 	%fd15, [%rd10];
	shl.b32 	%r168, %r167, 3;
	mov.u32 	%r169, _ZZ12lambda_26808E29reserver_reserve_shared_32392;
	add.s32 	%r170, %r169, %r168;
	st.shared.f64 	[%r170], %fd15;
$L__BB0_10:
	setp.ge.u32 	%p25, %r9, %r16;
	add.s32 	%r136, %r133, %r6;
	add.s32 	%r137, %r134, %r6;
	setp.ge.s32 	%p26, %r137, %r17;
	or.pred  	%p27, %p25, %p26;
	@%p27 bra 	$L__BB0_13;
	add.s32 	%r138, %r136, %r19;
	setp.gt.s32 	%p28, %r138, -1;
	setp.lt.s32 	%p29, %r138, %r1;
	and.pred  	%p30, %p29, %p28;
	and.pred  	%p31, %p30, %p1;
	not.pred 	%p32, %p31;
	@%p32 bra 	$L__BB0_13;
	add.s32 	%r171, %r138, %r20;
	add.s32 	%r172, %r137, %r21;
	mul.wide.s32 	%rd11, %r171, 8;
	add.s64 	%rd12, %rd1, %rd11;
	ld.global.f64 	%fd16, [%rd12];
	shl.b32 	%r173, %r172, 3;
	mov.u32 	%r174, _ZZ12lambda_26808E29reserver_reserve_shared_32392;
	add.s32 	%r175, %r174, %r173;
	st.shared.f64 	[%r175], %fd16;
$L__BB0_13:
	setp.ge.u32 	%p33, %r9, %r16;
	add.s32 	%r139, %r136, %r6;
	add.s32 	%r140, %r137, %r6;
	setp.ge.s32 	%p34, %r140, %r17;
	or.pred  	%p35, %p33, %p34;
	@%p35 bra 	$L__BB0_16;
	add.s32 	%r141, %r139, %r19;
	setp.gt.s32 	%p36, %r141, -1;
	setp.lt.s32 	%p37, %r141, %r1;
	and.pred  	%p38, %p37, %p36;
	and.pred  	%p39, %p38, %p1;
	not.pred 	%p40, %p39;
	@%p40 bra 	$L__BB0_16;
	add.s32 	%r176, %r141, %r20;
	add.s32 	%r177, %r140, %r21;
	mul.wide.s32 	%rd13, %r176, 8;
	add.s64 	%rd14, %rd1, %rd13;
	ld.global.f64 	%fd17, [%rd14];
	shl.b32 	%r178, %r177, 3;
	mov.u32 	%r179, _ZZ12lambda_26808E29reserver_reserve_shared_32392;
	add.s32 	%r180, %r179, %r178;
	st.shared.f64 	[%r180], %fd17;
$L__BB0_16:
	add.s32 	%r292, %r139, %r6;
	add.s32 	%r293, %r293, 4;
	setp.eq.s32 	%p41, %r293, %r24;
	@%p41 bra 	$L__BB0_17;
	bra.uni 	$L__BB0_4;
$L__BB0_17:
	setp.eq.s32 	%p42, %r23, 0;
	@%p42 bra 	$L__BB0_23;
	mov.b32 	%r264, 0;
$L__BB0_19:
	.pragma "nounroll";
	setp.ge.u32 	%p43, %r9, %r16;
	add.s32 	%r28, %r292, %r7;
	setp.ge.s32 	%p44, %r28, %r17;
	or.pred  	%p45, %p43, %p44;
	@%p45 bra 	$L__BB0_22;
	add.s32 	%r29, %r292, %r19;
	setp.gt.s32 	%p46, %r29, -1;
	setp.lt.s32 	%p47, %r29, %r1;
	and.pred  	%p48, %p47, %p46;
	and.pred  	%p49, %p48, %p1;
	not.pred 	%p50, %p49;
	@%p50 bra 	$L__BB0_22;
	add.s32 	%r182, %r29, %r20;
	add.s32 	%r183, %r28, %r21;
	mul.wide.s32 	%rd15, %r182, 8;
	add.s64 	%rd16, %rd1, %rd15;
	ld.global.f64 	%fd18, [%rd16];
	shl.b32 	%r184, %r183, 3;
	mov.u32 	%r185, _ZZ12lambda_26808E29reserver_reserve_shared_32392;
	add.s32 	%r186, %r185, %r184;
	st.shared.f64 	[%r186], %fd18;
$L__BB0_22:
	add.s32 	%r292, %r292, %r6;
	add.s32 	%r264, %r264, 1;
	setp.ne.s32 	%p51, %r264, %r23;
	@%p51 bra 	$L__BB0_19;
$L__BB0_23:
	setp.lt.s32 	%p52, %r147, 2;
	@%p52 bra 	$L__BB0_54;
	max.s32 	%r187, %r15, 0;
	setp.gt.s32 	%p53, %r146, 1;
	selp.u32 	%r188, 1, 0, %p53;
	selp.s32 	%r189, -1, 0, %p53;
	add.s32 	%r190, %r187, %r189;
	div.u32 	%r191, %r190, %r6;
	add.s32 	%r32, %r191, %r188;
	add.s32 	%r192, %r32, 1;
	and.b32  	%r33, %r192, 3;
	add.s32 	%r193, %r5, 2;
	mad.lo.s32 	%r194, %r6, %r193, %r7;
	sub.s32 	%r34, %r194, %r13;
	shl.b32 	%r35, %r6, 2;
	add.s32 	%r195, %r5, 3;
	mad.lo.s32 	%r196, %r6, %r195, %r7;
	sub.s32 	%r36, %r196, %r13;
	mad.lo.s32 	%r197, %r6, %r5, %r6;
	add.s32 	%r198, %r7, %r197;
	sub.s32 	%r37, %r198, %r13;
	shl.b32 	%r199, %r6, 3;
	mov.u32 	%r200, _ZZ12lambda_26808E29reserver_reserve_shared_32392;
	add.s32 	%r38, %r200, %r199;
	shl.b32 	%r39, %r17, 3;
	shl.b32 	%r40, %r6, 5;
	shl.b32 	%r201, %r6, 1;
	add.s32 	%r41, %r7, %r201;
	shl.b32 	%r202, %r6, 4;
	add.s32 	%r42, %r200, %r202;
	mad.lo.s32 	%r43, %r6, 3, %r7;
	mad.lo.s32 	%r44, %r6, 24, %r200;
	and.b32  	%r203, %r192, -4;
	neg.s32 	%r45, %r203;
	mov.u32 	%r275, %r8;
$L__BB0_25:
	mov.u32 	%r77, %r275;
	setp.lt.s32 	%p54, %r17, 1;
	add.s32 	%r78, %r77, %r18;
	mul.lo.s32 	%r79, %r78, %r1;
	@%p54 bra 	$L__BB0_53;
	setp.lt.s32 	%p55, %r78, %r2;
	setp.lt.u32 	%p56, %r32, 3;
	setp.gt.s32 	%p57, %r78, -1;
	add.s32 	%r80, %r77, %r9;
	and.pred  	%p2, %p57, %p55;
	mul.lo.s32 	%r81, %r80, %r17;
	mov.b32 	%r291, 0;
	@%p56 bra 	$L__BB0_41;
	add.s32 	%r282, %r7, %r6;
	add.s32 	%r289, %r34, %r79;
	add.s32 	%r287, %r36, %r79;
	add.s32 	%r285, %r37, %r79;
	add.s32 	%r283, %r19, %r79;
	shl.b32 	%r206, %r7, 3;
	mad.lo.s32 	%r281, %r39, %r80, %r206;
	mov.b32 	%r291, 0;
	mov.u32 	%r277, %r45;
	mov.u32 	%r278, %r7;
	mov.u32 	%r279, %r43;
	mov.u32 	%r280, %r41;
	mov.u32 	%r284, %r19;
	mov.u32 	%r286, %r37;
	mov.u32 	%r288, %r36;
	mov.u32 	%r290, %r34;
$L__BB0_28:
	setp.ge.s32 	%p58, %r80, %r16;
	setp.ge.s32 	%p59, %r278, %r17;
	or.pred  	%p60, %p59, %p58;
	@%p60 bra 	$L__BB0_31;
	setp.gt.s32 	%p61, %r284, -1;
	setp.lt.s32 	%p62, %r284, %r1;
	and.pred  	%p63, %p62, %p61;
	and.pred  	%p64, %p63, %p2;
	not.pred 	%p65, %p64;
	@%p65 bra 	$L__BB0_31;
	mul.wide.s32 	%rd17, %r283, 8;
	add.s64 	%rd18, %rd1, %rd17;
	mov.u32 	%r207, _ZZ12lambda_26808E29reserver_reserve_shared_32392;
	add.s32 	%r208, %r207, %r281;
	ld.global.f64 	%fd19, [%rd18];
	st.shared.f64 	[%r208], %fd19;
$L__BB0_31:
	setp.ge.s32 	%p67, %r282, %r17;
	or.pred  	%p68, %p67, %p58;
	@%p68 bra 	$L__BB0_34;
	setp.gt.s32 	%p69, %r286, -1;
	setp.lt.s32 	%p70, %r286, %r1;
	and.pred  	%p71, %p70, %p69;
	and.pred  	%p72, %p71, %p2;
	not.pred 	%p73, %p72;
	@%p73 bra 	$L__BB0_34;
	mul.wide.s32 	%rd19, %r285, 8;
	add.s64 	%rd20, %rd1, %rd19;
	add.s32 	%r209, %r38, %r281;
	ld.global.f64 	%fd20, [%rd20];
	st.shared.f64 	[%r209], %fd20;
$L__BB0_34:
	add.s32 	%r112, %r291, %r6;
	setp.ge.s32 	%p75, %r280, %r17;
	or.pred  	%p76, %p75, %p58;
	@%p76 bra 	$L__BB0_37;
	setp.gt.s32 	%p77, %r290, -1;
	setp.lt.s32 	%p78, %r290, %r1;
	and.pred  	%p79, %p78, %p77;
	and.pred  	%p80, %p79, %p2;
	not.pred 	%p81, %p80;
	@%p81 bra 	$L__BB0_37;
	mul.wide.s32 	%rd21, %r289, 8;
	add.s64 	%rd22, %rd1, %rd21;
	add.s32 	%r210, %r42, %r281;
	ld.global.f64 	%fd21, [%rd22];
	st.shared.f64 	[%r210], %fd21;
$L__BB0_37:
	add.s32 	%r113, %r112, %r6;
	setp.ge.s32 	%p83, %r279, %r17;
	or.pred  	%p84, %p83, %p58;
	@%p84 bra 	$L__BB0_40;
	setp.gt.s32 	%p85, %r288, -1;
	setp.lt.s32 	%p86, %r288, %r1;
	and.pred  	%p87, %p86, %p85;
	and.pred  	%p88, %p87, %p2;
	not.pred 	%p89, %p88;
	@%p89 bra 	$L__BB0_40;
	mul.wide.s32 	%rd23, %r287, 8;
	add.s64 	%rd24, %rd1, %rd23;
	add.s32 	%r211, %r44, %r281;
	ld.global.f64 	%fd22, [%rd24];
	st.shared.f64 	[%r211], %fd22;
$L__BB0_40:
	add.s32 	%r212, %r113, %r6;
	add.s32 	%r291, %r212, %r6;
	add.s32 	%r290, %r290, %r35;
	add.s32 	%r289, %r289, %r35;
	add.s32 	%r288, %r288, %r35;
	add.s32 	%r287, %r287, %r35;
	add.s32 	%r286, %r286, %r35;
	add.s32 	%r285, %r285, %r35;
	add.s32 	%r284, %r284, %r35;
	add.s32 	%r283, %r283, %r35;
	add.s32 	%r282, %r282, %r35;
	add.s32 	%r281, %r281, %r40;
	add.s32 	%r280, %r280, %r35;
	add.s32 	%r279, %r279, %r35;
	add.s32 	%r278, %r278, %r35;
	add.s32 	%r277, %r277, 4;
	setp.eq.s32 	%p90, %r277, 0;
	@%p90 bra 	$L__BB0_41;
	bra.uni 	$L__BB0_28;
$L__BB0_41:
	setp.eq.s32 	%p91, %r33, 0;
	@%p91 bra 	$L__BB0_53;
	setp.ge.s32 	%p92, %r80, %r16;
	add.s32 	%r89, %r291, %r7;
	setp.ge.s32 	%p93, %r89, %r17;
	or.pred  	%p94, %p93, %p92;
	@%p94 bra 	$L__BB0_45;
	add.s32 	%r90, %r291, %r19;
	setp.gt.s32 	%p95, %r90, -1;
	setp.lt.s32 	%p96, %r90, %r1;
	and.pred  	%p97, %p96, %p95;
	and.pred  	%p98, %p97, %p2;
	not.pred 	%p99, %p98;
	@%p99 bra 	$L__BB0_45;
	add.s32 	%r213, %r90, %r79;
	add.s32 	%r214, %r89, %r81;
	mul.wide.s32 	%rd25, %r213, 8;
	add.s64 	%rd26, %rd1, %rd25;
	shl.b32 	%r215, %r214, 3;
	mov.u32 	%r216, _ZZ12lambda_26808E29reserver_reserve_shared_32392;
	add.s32 	%r217, %r216, %r215;
	ld.global.f64 	%fd23, [%rd26];
	st.shared.f64 	[%r217], %fd23;
$L__BB0_45:
	setp.eq.s32 	%p100, %r33, 1;
	add.s32 	%r91, %r291, %r6;
	@%p100 bra 	$L__BB0_53;
	setp.ge.s32 	%p101, %r80, %r16;
	add.s32 	%r92, %r89, %r6;
	setp.ge.s32 	%p102, %r92, %r17;
	or.pred  	%p103, %p102, %p101;
	@%p103 bra 	$L__BB0_49;
	add.s32 	%r93, %r91, %r19;
	setp.gt.s32 	%p104, %r93, -1;
	setp.lt.s32 	%p105, %r93, %r1;
	and.pred  	%p106, %p105, %p104;
	and.pred  	%p107, %p106, %p2;
	not.pred 	%p108, %p107;
	@%p108 bra 	$L__BB0_49;
	add.s32 	%r218, %r93, %r79;
	add.s32 	%r219, %r92, %r81;
	mul.wide.s32 	%rd27, %r218, 8;
	add.s64 	%rd28, %rd1, %rd27;
	shl.b32 	%r220, %r219, 3;
	mov.u32 	%r221, _ZZ12lambda_26808E29reserver_reserve_shared_32392;
	add.s32 	%r222, %r221, %r220;
	ld.global.f64 	%fd24, [%rd28];
	st.shared.f64 	[%r222], %fd24;
$L__BB0_49:
	setp.eq.s32 	%p109, %r33, 2;
	@%p109 bra 	$L__BB0_53;
	setp.ge.s32 	%p110, %r80, %r16;
	add.s32 	%r94, %r92, %r6;
	setp.ge.s32 	%p111, %r94, %r17;
	or.pred  	%p112, %p111, %p110;
	@%p112 bra 	$L__BB0_53;
	add.s32 	%r223, %r91, %r6;
	add.s32 	%r95, %r223, %r19;
	setp.gt.s32 	%p113, %r95, -1;
	setp.lt.s32 	%p114, %r95, %r1;
	and.pred  	%p115, %p114, %p113;
	and.pred  	%p116, %p115, %p2;
	not.pred 	%p117, %p116;
	@%p117 bra 	$L__BB0_53;
	add.s32 	%r224, %r95, %r79;
	add.s32 	%r225, %r94, %r81;
	mul.wide.s32 	%rd29, %r224, 8;
	add.s64 	%rd30, %rd1, %rd29;
	shl.b32 	%r226, %r225, 3;
	mov.u32 	%r227, _ZZ12lambda_26808E29reserver_reserve_shared_32392;
	add.s32 	%r228, %r227, %r226;
	ld.global.f64 	%fd25, [%rd30];
	st.shared.f64 	[%r228], %fd25;
$L__BB0_53:
	add.s32 	%r275, %r77, %r8;
	setp.lt.s32 	%p118, %r77, %r14;
	@%p118 bra 	$L__BB0_25;
$L__BB0_54:
	bar.sync 	0;
	setp.ge.s32 	%p119, %r10, %r1;
	setp.ge.s32 	%p120, %r12, %r2;
	or.pred  	%p121, %p119, %p120;
	@%p121 bra 	$L__BB0_57;
	setp.ge.s32 	%p122, %r10, %r13;
	mad.lo.s32 	%r230, %r1, %r12, %r10;
	add.s32 	%r231, %r11, %r9;
	mul.lo.s32 	%r46, %r17, %r231;
	cvta.to.global.u64 	%rd31, %rd4;
	mul.wide.u32 	%rd32, %r230, 8;
	add.s64 	%rd2, %rd31, %rd32;
	sub.s32 	%r232, %r1, %r13;
	setp.lt.s32 	%p123, %r10, %r232;
	and.pred  	%p124, %p122, %p123;
	@%p124 bra 	$L__BB0_58;
	add.s32 	%r233, %r13, %r7;
	add.s32 	%r234, %r233, %r46;
	shl.b32 	%r235, %r234, 3;
	mov.u32 	%r236, _ZZ12lambda_26808E29reserver_reserve_shared_32392;
	add.s32 	%r237, %r236, %r235;
	ld.shared.f64 	%fd26, [%r237];
	st.global.f64 	[%rd2], %fd26;
$L__BB0_57:
	ret;
$L__BB0_58:
	cvta.to.global.u64 	%rd3, %rd5;
	setp.lt.s32 	%p125, %r146, -1;
	mov.f64 	%fd123, 0d0000000000000000;
	@%p125 bra 	$L__BB0_71;
	neg.s32 	%r274, %r13;
	add.s32 	%r238, %r13, %r7;
	add.s32 	%r48, %r238, %r46;
	abs.s32 	%r239, %r13;
	add.s32 	%r240, %r13, %r239;
	add.s32 	%r49, %r240, 1;
	and.b32  	%r50, %r49, 15;
	setp.lt.u32 	%p126, %r240, 15;
	mov.f64 	%fd123, 0d0000000000000000;
	@%p126 bra 	$L__BB0_62;
	and.b32  	%r242, %r49, -16;
	neg.s32 	%r273, %r242;
	shl.b32 	%r243, %r46, 3;
	shl.b32 	%r244, %r7, 3;
	add.s32 	%r245, %r243, %r244;
	mov.u32 	%r246, _ZZ12lambda_26808E29reserver_reserve_shared_32392;
	add.s32 	%r247, %r245, %r246;
	add.s32 	%r271, %r247, 64;
	mov.f64 	%fd123, 0d0000000000000000;
	mov.b32 	%r272, 0;
$L__BB0_61:
	.pragma "nounroll";
	mul.wide.s32 	%rd33, %r272, 8;
	add.s64 	%rd34, %rd3, %rd33;
	ld.global.f64 	%fd31, [%rd34];
	ld.shared.f64 	%fd32, [%r271+-64];
	fma.rn.f64 	%fd33, %fd31, %fd32, %fd123;
	ld.global.f64 	%fd34, [%rd34+8];
	ld.shared.f64 	%fd35, [%r271+-56];
	fma.rn.f64 	%fd36, %fd34, %fd35, %fd33;
	ld.global.f64 	%fd37, [%rd34+16];
	ld.shared.f64 	%fd38, [%r271+-48];
	fma.rn.f64 	%fd39, %fd37, %fd38, %fd36;
	ld.global.f64 	%fd40, [%rd34+24];
	ld.shared.f64 	%fd41, [%r271+-40];
	fma.rn.f64 	%fd42, %fd40, %fd41, %fd39;
	ld.global.f64 	%fd43, [%rd34+32];
	ld.shared.f64 	%fd44, [%r271+-32];
	fma.rn.f64 	%fd45, %fd43, %fd44, %fd42;
	ld.global.f64 	%fd46, [%rd34+40];
	ld.shared.f64 	%fd47, [%r271+-24];
	fma.rn.f64 	%fd48, %fd46, %fd47, %fd45;
	ld.global.f64 	%fd49, [%rd34+48];
	ld.shared.f64 	%fd50, [%r271+-16];
	fma.rn.f64 	%fd51, %fd49, %fd50, %fd48;
	ld.global.f64 	%fd52, [%rd34+56];
	ld.shared.f64 	%fd53, [%r271+-8];
	fma.rn.f64 	%fd54, %fd52, %fd53, %fd51;
	ld.global.f64 	%fd55, [%rd34+64];
	ld.shared.f64 	%fd56, [%r271];
	fma.rn.f64 	%fd57, %fd55, %fd56, %fd54;
	ld.global.f64 	%fd58, [%rd34+72];
	ld.shared.f64 	%fd59, [%r271+8];
	fma.rn.f64 	%fd60, %fd58, %fd59, %fd57;
	ld.global.f64 	%fd61, [%rd34+80];
	ld.shared.f64 	%fd62, [%r271+16];
	fma.rn.f64 	%fd63, %fd61, %fd62, %fd60;
	ld.global.f64 	%fd64, [%rd34+88];
	ld.shared.f64 	%fd65, [%r271+24];
	fma.rn.f64 	%fd66, %fd64, %fd65, %fd63;
	ld.global.f64 	%fd67, [%rd34+96];
	ld.shared.f64 	%fd68, [%r271+32];
	fma.rn.f64 	%fd69, %fd67, %fd68, %fd66;
	ld.global.f64 	%fd70, [%rd34+104];
	ld.shared.f64 	%fd71, [%r271+40];
	fma.rn.f64 	%fd72, %fd70, %fd71, %fd69;
	ld.global.f64 	%fd73, [%rd34+112];
	ld.shared.f64 	%fd74, [%r271+48];
	fma.rn.f64 	%fd75, %fd73, %fd74, %fd72;
	add.s32 	%r274, %r274, 16;
	ld.global.f64 	%fd76, [%rd34+120];
	ld.shared.f64 	%fd77, [%r271+56];
	fma.rn.f64 	%fd123, %fd76, %fd77, %fd75;
	add.s32 	%r273, %r273, 16;
	add.s32 	%r272, %r272, 16;
	add.s32 	%r271, %r271, 128;
	setp.eq.s32 	%p127, %r273, 0;
	@%p127 bra 	$L__BB0_62;
	bra.uni 	$L__BB0_61;
$L__BB0_62:
	setp.eq.s32 	%p128, %r50, 0;
	@%p128 bra 	$L__BB0_71;
	and.b32  	%r54, %r49, 7;
	setp.lt.u32 	%p129, %r50, 8;
	@%p129 bra 	$L__BB0_65;
	add.s32 	%r248, %r274, %r13;
	add.s32 	%r249, %r48, %r274;
	mul.wide.s32 	%rd35, %r248, 8;
	add.s64 	%rd36, %rd3, %rd35;
	shl.b32 	%r250, %r249, 3;
	mov.u32 	%r251, _ZZ12lambda_26808E29reserver_reserve_shared_32392;
	add.s32 	%r252, %r251, %r250;
	ld.global.f64 	%fd79, [%rd36];
	ld.shared.f64 	%fd80, [%r252];
	fma.rn.f64 	%fd81, %fd79, %fd80, %fd123;
	ld.global.f64 	%fd82, [%rd36+8];
	ld.shared.f64 	%fd83, [%r252+8];
	fma.rn.f64 	%fd84, %fd82, %fd83, %fd81;
	ld.global.f64 	%fd85, [%rd36+16];
	ld.shared.f64 	%fd86, [%r252+16];
	fma.rn.f64 	%fd87, %fd85, %fd86, %fd84;
	ld.global.f64 	%fd88, [%rd36+24];
	ld.shared.f64 	%fd89, [%r252+24];
	fma.rn.f64 	%fd90, %fd88, %fd89, %fd87;
	ld.global.f64 	%fd91, [%rd36+32];
	ld.shared.f64 	%fd92, [%r252+32];
	fma.rn.f64 	%fd93, %fd91, %fd92, %fd90;
	ld.global.f64 	%fd94, [%rd36+40];
	ld.shared.f64 	%fd95, [%r252+40];
	fma.rn.f64 	%fd96, %fd94, %fd95, %fd93;
	ld.global.f64 	%fd97, [%rd36+48];
	ld.shared.f64 	%fd98, [%r252+48];
	fma.rn.f64 	%fd99, %fd97, %fd98, %fd96;
	ld.global.f64 	%fd100, [%rd36+56];
	ld.shared.f64 	%fd101, [%r252+56];
	fma.rn.f64 	%fd123, %fd100, %fd101, %fd99;
	add.s32 	%r274, %r274, 8;
$L__BB0_65:
	setp.eq.s32 	%p130, %r54, 0;
	@%p130 bra 	$L__BB0_71;
	and.b32  	%r57, %r49, 3;
	setp.lt.u32 	%p131, %r54, 4;
	@%p131 bra 	$L__BB0_68;
	add.s32 	%r253, %r274, %r13;
	add.s32 	%r254, %r48, %r274;
	mul.wide.s32 	%rd37, %r253, 8;
	add.s64 	%rd38, %rd3, %rd37;
	shl.b32 	%r255, %r254, 3;
	mov.u32 	%r256, _ZZ12lambda_26808E29reserver_reserve_shared_32392;
	add.s32 	%r257, %r256, %r255;
	ld.global.f64 	%fd103, [%rd38];
	ld.shared.f64 	%fd104, [%r257];
	fma.rn.f64 	%fd105, %fd103, %fd104, %fd123;
	ld.global.f64 	%fd106, [%rd38+8];
	ld.shared.f64 	%fd107, [%r257+8];
	fma.rn.f64 	%fd108, %fd106, %fd107, %fd105;
	ld.global.f64 	%fd109, [%rd38+16];
	ld.shared.f64 	%fd110, [%r257+16];
	fma.rn.f64 	%fd111, %fd109, %fd110, %fd108;
	ld.global.f64 	%fd112, [%rd38+24];
	ld.shared.f64 	%fd113, [%r257+24];
	fma.rn.f64 	%fd123, %fd112, %fd113, %fd111;
	add.s32 	%r274, %r274, 4;
$L__BB0_68:
	setp.eq.s32 	%p132, %r57, 0;
	@%p132 bra 	$L__BB0_71;
	add.s32 	%r269, %r274, %r13;
	add.s32 	%r258, %r269, %r7;
	add.s32 	%r259, %r258, %r46;
	shl.b32 	%r260, %r259, 3;
	mov.u32 	%r261, _ZZ12lambda_26808E29reserver_reserve_shared_32392;
	add.s32 	%r270, %r261, %r260;
	neg.s32 	%r268, %r57;
$L__BB0_70:
	.pragma "nounroll";
	mul.wide.s32 	%rd39, %r269, 8;
	add.s64 	%rd40, %rd3, %rd39;
	ld.global.f64 	%fd114, [%rd40];
	ld.shared.f64 	%fd115, [%r270];
	fma.rn.f64 	%fd123, %fd114, %fd115, %fd123;
	add.s32 	%r270, %r270, 8;
	add.s32 	%r269, %r269, 1;
	add.s32 	%r268, %r268, 1;
	setp.ne.s32 	%p133, %r268, 0;
	@%p133 bra 	$L__BB0_70;
$L__BB0_71:
	st.global.f64 	[%rd2], %fd123;
	bra.uni 	$L__BB0_57;

}
	// .globl	lambda_27103
.visible .entry lambda_27103(
	.param .align 8 .b8 lambda_27103_param_0[40],
	.param .u64 .ptr .align 1 lambda_27103_param_1,
	.param .align 8 .b8 lambda_27103_param_2[16],
	.param .u64 .ptr .align 1 lambda_27103_param_3,
	.param .align 8 .b8 lambda_27103_param_4[24]
)
.maxntid 128
{
	.reg .pred 	%p<133>;
	.reg .b32 	%r<301>;
	.reg .b64 	%rd<41>;
	.reg .b64 	%fd<81>;
	// demoted variable
	.shared .align 8 .b8 _ZZ12lambda_27103E29reserver_reserve_shared_32646[7504];
	ld.param.u64 	%rd5, [lambda_27103_param_4+8];
	ld.param.u64 	%rd4, [lambda_27103_param_2+8];
	ld.param.v2.u32 	{%r1, %r2}, [lambda_27103_param_0+32];
	ld.param.u64 	%rd6, [lambda_27103_param_3];
	ld.param.v2.u32 	{%r137, %r138}, [lambda_27103_param_4+16];
	cvta.to.global.u64 	%rd1, %rd6;
	mov.u32 	%r5, %ctaid.x;
	mov.u32 	%r6, %ntid.x;
	mov.u32 	%r7, %tid.x;
	mov.u32 	%r139, %ctaid.y;
	mov.u32 	%r8, %ntid.y;
	mov.u32 	%r9, %tid.y;
	mad.lo.s32 	%r10, %r139, %r8, %r9;
	shr.u32 	%r140, %r138, 31;
	add.s32 	%r141, %r138, %r140;
	shr.s32 	%r11, %r141, 1;
	and.b32  	%r12, %r141, -2;
	mad.lo.s32 	%r13, %r5, %r6, %r7;
	shr.u32 	%r142, %r137, 31;
	add.s32 	%r143, %r137, %r142;
	shr.s32 	%r14, %r143, 1;
	add.s32 	%r15, %r12, %r8;
	and.b32  	%r16, %r143, -2;
	setp.lt.s32 	%p3, %r15, 1;
	add.s32 	%r17, %r16, %r6;
	@%p3 bra 	$L__BB1_54;
	sub.s32 	%r18, %r10, %r11;
	sub.s32 	%r19, %r13, %r14;
	mul.lo.s32 	%r20, %r18, %r1;
	setp.lt.s32 	%p4, %r17, 1;
	@%p4 bra 	$L__BB1_23;
	setp.lt.s32 	%p5, %r18, %r2;
	setp.gt.s32 	%p6, %r18, -1;
	and.pred  	%p1, %p6, %p5;
	mul.lo.s32 	%r21, %r17, %r9;
	max.s32 	%r145, %r16, 0;
	setp.gt.s32 	%p7, %r137, 1;
	selp.u32 	%r146, 1, 0, %p7;
	selp.s32 	%r147, -1, 0, %p7;
	add.s32 	%r148, %r145, %r147;
	div.u32 	%r149, %r148, %r6;
	add.s32 	%r150, %r149, %r146;
	add.s32 	%r22, %r150, 1;
	and.b32  	%r23, %r22, 3;
	setp.lt.u32 	%p8, %r150, 3;
	mov.b32 	%r299, 0;
	@%p8 bra 	$L__BB1_17;
	and.b32  	%r24, %r22, -4;
	mov.b32 	%r299, 0;
	mov.u32 	%r300, %r299;
$L__BB1_4:
	setp.ge.u32 	%p9, %r9, %r15;
	add.s32 	%r122, %r299, %r7;
	setp.ge.s32 	%p10, %r122, %r17;
	or.pred  	%p11, %p9, %p10;
	@%p11 bra 	$L__BB1_7;
	add.s32 	%r123, %r299, %r19;
	setp.gt.s32 	%p12, %r123, -1;
	setp.lt.s32 	%p13, %r123, %r1;
	and.pred  	%p14, %p13, %p12;
	and.pred  	%p15, %p14, %p1;
	not.pred 	%p16, %p15;
	@%p16 bra 	$L__BB1_7;
	add.s32 	%r152, %r123, %r20;
	mul.wide.s32 	%rd7, %r152, 8;
	add.s64 	%rd8, %rd1, %rd7;
	add.s32 	%r153, %r122, %r21;
	ld.global.f64 	%fd13, [%rd8];
	shl.b32 	%r154, %r153, 3;
	mov.u32 	%r155, _ZZ12lambda_27103E29reserver_reserve_shared_32646;
	add.s32 	%r156, %r155, %r154;
	st.shared.f64 	[%r156], %fd13;
$L__BB1_7:
	setp.ge.u32 	%p17, %r9, %r15;
	add.s32 	%r124, %r299, %r6;
	add.s32 	%r125, %r122, %r6;
	setp.ge.s32 	%p18, %r125, %r17;
	or.pred  	%p19, %p17, %p18;
	@%p19 bra 	$L__BB1_10;
	add.s32 	%r126, %r124, %r19;
	setp.gt.s32 	%p20, %r126, -1;
	setp.lt.s32 	%p21, %r126, %r1;
	and.pred  	%p22, %p21, %p20;
	and.pred  	%p23, %p22, %p1;
	not.pred 	%p24, %p23;
	@%p24 bra 	$L__BB1_10;
	add.s32 	%r157, %r126, %r20;
	mul.wide.s32 	%rd9, %r157, 8;
	add.s64 	%rd10, %rd1, %rd9;
	add.s32 	%r158, %r125, %r21;
	ld.global.f64 	%fd14, [%rd10];
	shl.b32 	%r159, %r158, 3;
	mov.u32 	%r160, _ZZ12lambda_27103E29reserver_reserve_shared_32646;
	add.s32 	%r161, %r160, %r159;
	st.shared.f64 	[%r161], %fd14;
$L__BB1_10:
	setp.ge.u32 	%p25, %r9, %r15;
	add.s32 	%r127, %r124, %r6;
	add.s32 	%r128, %r125, %r6;
	setp.ge.s32 	%p26, %r128, %r17;
	or.pred  	%p27, %p25, %p26;
	@%p27 bra 	$L__BB1_13;
	add.s32 	%r129, %r127, %r19;
	setp.gt.s32 	%p28, %r129, -1;
	setp.lt.s32 	%p29, %r129, %r1;
	and.pred  	%p30, %p29, %p28;
	and.pred  	%p31, %p30, %p1;
	not.pred 	%p32, %p31;
	@%p32 bra 	$L__BB1_13;
	add.s32 	%r162, %r129, %r20;
	mul.wide.s32 	%rd11, %r162, 8;
	add.s64 	%rd12, %rd1, %rd11;
	add.s32 	%r163, %r128, %r21;
	ld.global.f64 	%fd15, [%rd12];
	shl.b32 	%r164, %r163, 3;
	mov.u32 	%r165, _ZZ12lambda_27103E29reserver_reserve_shared_32646;
	add.s32 	%r166, %r165, %r164;
	st.shared.f64 	[%r166], %fd15;
$L__BB1_13:
	setp.ge.u32 	%p33, %r9, %r15;
	add.s32 	%r130, %r127, %r6;
	add.s32 	%r131, %r128, %r6;
	setp.ge.s32 	%p34, %r131, %r17;
	or.pred  	%p35, %p33, %p34;
	@%p35 bra 	$L__BB1_16;
	add.s32 	%r132, %r130, %r19;
	setp.gt.s32 	%p36, %r132, -1;
	setp.lt.s32 	%p37, %r132, %r1;
	and.pred  	%p38, %p37, %p36;
	and.pred  	%p39, %p38, %p1;
	not.pred 	%p40, %p39;
	@%p40 bra 	$L__BB1_16;
	add.s32 	%r167, %r132, %r20;
	mul.wide.s32 	%rd13, %r167, 8;
	add.s64 	%rd14, %rd1, %rd13;
	add.s32 	%r168, %r131, %r21;
	ld.global.f64 	%fd16, [%rd14];
	shl.b32 	%r169, %r168, 3;
	mov.u32 	%r170, _ZZ12lambda_27103E29reserver_reserve_shared_32646;
	add.s32 	%r171, %r170, %r169;
	st.shared.f64 	[%r171], %fd16;
$L__BB1_16:
	add.s32 	%r299, %r130, %r6;
	add.s32 	%r300, %r300, 4;
	setp.eq.s32 	%p41, %r300, %r24;
	@%p41 bra 	$L__BB1_17;
	bra.uni 	$L__BB1_4;
$L__BB1_17:
	setp.eq.s32 	%p42, %r23, 0;
	@%p42 bra 	$L__BB1_23;
	mov.b32 	%r274, 0;
$L__BB1_19:
	.pragma "nounroll";
	setp.ge.u32 	%p43, %r9, %r15;
	add.s32 	%r28, %r299, %r7;
	setp.ge.s32 	%p44, %r28, %r17;
	or.pred  	%p45, %p43, %p44;
	@%p45 bra 	$L__BB1_22;
	add.s32 	%r29, %r299, %r19;
	setp.gt.s32 	%p46, %r29, -1;
	setp.lt.s32 	%p47, %r29, %r1;
	and.pred  	%p48, %p47, %p46;
	and.pred  	%p49, %p48, %p1;
	not.pred 	%p50, %p49;
	@%p50 bra 	$L__BB1_22;
	add.s32 	%r173, %r29, %r20;
	mul.wide.s32 	%rd15, %r173, 8;
	add.s64 	%rd16, %rd1, %rd15;
	add.s32 	%r174, %r28, %r21;
	ld.global.f64 	%fd17, [%rd16];
	shl.b32 	%r175, %r174, 3;
	mov.u32 	%r176, _ZZ12lambda_27103E29reserver_reserve_shared_32646;
	add.s32 	%r177, %r176, %r175;
	st.shared.f64 	[%r177], %fd17;
$L__BB1_22:
	add.s32 	%r299, %r299, %r6;
	add.s32 	%r274, %r274, 1;
	setp.ne.s32 	%p51, %r274, %r23;
	@%p51 bra 	$L__BB1_19;
$L__BB1_23:
	setp.lt.s32 	%p52, %r138, 2;
	@%p52 bra 	$L__BB1_54;
	max.s32 	%r178, %r16, 0;
	setp.gt.s32 	%p53, %r137, 1;
	selp.u32 	%r179, 1, 0, %p53;
	selp.s32 	%r180, -1, 0, %p53;
	add.s32 	%r181, %r178, %r180;
	div.u32 	%r182, %r181, %r6;
	add.s32 	%r32, %r182, %r179;
	add.s32 	%r183, %r32, 1;
	and.b32  	%r33, %r183, 3;
	add.s32 	%r184, %r5, 2;
	mad.lo.s32 	%r185, %r6, %r184, %r7;
	sub.s32 	%r34, %r185, %r14;
	shl.b32 	%r35, %r6, 2;
	add.s32 	%r186, %r5, 3;
	mad.lo.s32 	%r187, %r6, %r186, %r7;
	sub.s32 	%r36, %r187, %r14;
	mad.lo.s32 	%r188, %r6, %r5, %r6;
	add.s32 	%r189, %r7, %r188;
	sub.s32 	%r37, %r189, %r14;
	shl.b32 	%r190, %r6, 3;
	mov.u32 	%r191, _ZZ12lambda_27103E29reserver_reserve_shared_32646;
	add.s32 	%r38, %r191, %r190;
	shl.b32 	%r39, %r17, 3;
	shl.b32 	%r40, %r6, 5;
	shl.b32 	%r192, %r6, 1;
	add.s32 	%r41, %r7, %r192;
	shl.b32 	%r193, %r6, 4;
	add.s32 	%r42, %r191, %r193;
	mad.lo.s32 	%r43, %r6, 3, %r7;
	mad.lo.s32 	%r44, %r6, 24, %r191;
	and.b32  	%r194, %r183, -4;
	neg.s32 	%r45, %r194;
	mov.u32 	%r282, %r8;
$L__BB1_25:
	mov.u32 	%r68, %r282;
	setp.lt.s32 	%p54, %r17, 1;
	add.s32 	%r69, %r68, %r18;
	mul.lo.s32 	%r70, %r69, %r1;
	@%p54 bra 	$L__BB1_53;
	setp.lt.s32 	%p55, %r69, %r2;
	setp.lt.u32 	%p56, %r32, 3;
	setp.gt.s32 	%p57, %r69, -1;
	add.s32 	%r71, %r68, %r9;
	and.pred  	%p2, %p57, %p55;
	mul.lo.s32 	%r72, %r71, %r17;
	mov.b32 	%r298, 0;
	@%p56 bra 	$L__BB1_41;
	add.s32 	%r289, %r7, %r6;
	add.s32 	%r296, %r34, %r70;
	add.s32 	%r294, %r36, %r70;
	add.s32 	%r292, %r37, %r70;
	add.s32 	%r290, %r19, %r70;
	shl.b32 	%r197, %r7, 3;
	mad.lo.s32 	%r288, %r39, %r71, %r197;
	mov.b32 	%r298, 0;
	mov.u32 	%r284, %r45;
	mov.u32 	%r285, %r7;
	mov.u32 	%r286, %r43;
	mov.u32 	%r287, %r41;
	mov.u32 	%r291, %r19;
	mov.u32 	%r293, %r37;
	mov.u32 	%r295, %r36;
	mov.u32 	%r297, %r34;
$L__BB1_28:
	setp.ge.s32 	%p58, %r71, %r15;
	setp.ge.s32 	%p59, %r285, %r17;
	or.pred  	%p60, %p59, %p58;
	@%p60 bra 	$L__BB1_31;
	setp.gt.s32 	%p61, %r291, -1;
	setp.lt.s32 	%p62, %r291, %r1;
	and.pred  	%p63, %p62, %p61;
	and.pred  	%p64, %p63, %p2;
	not.pred 	%p65, %p64;
	@%p65 bra 	$L__BB1_31;
	mul.wide.s32 	%rd17, %r290, 8;
	add.s64 	%rd18, %rd1, %rd17;
	mov.u32 	%r198, _ZZ12lambda_27103E29reserver_reserve_shared_32646;
	add.s32 	%r199, %r198, %r288;
	ld.global.f64 	%fd18, [%rd18];
	st.shared.f64 	[%r199], %fd18;
$L__BB1_31:
	setp.ge.s32 	%p67, %r289, %r17;
	or.pred  	%p68, %p67, %p58;
	@%p68 bra 	$L__BB1_34;
	setp.gt.s32 	%p69, %r293, -1;
	setp.lt.s32 	%p70, %r293, %r1;
	and.pred  	%p71, %p70, %p69;
	and.pred  	%p72, %p71, %p2;
	not.pred 	%p73, %p72;
	@%p73 bra 	$L__BB1_34;
	mul.wide.s32 	%rd19, %r292, 8;
	add.s64 	%rd20, %rd1, %rd19;
	add.s32 	%r200, %r38, %r288;
	ld.global.f64 	%fd19, [%rd20];
	st.shared.f64 	[%r200], %fd19;
$L__BB1_34:
	add.s32 	%r103, %r298, %r6;
	setp.ge.s32 	%p75, %r287, %r17;
	or.pred  	%p76, %p75, %p58;
	@%p76 bra 	$L__BB1_37;
	setp.gt.s32 	%p77, %r297, -1;
	setp.lt.s32 	%p78, %r297, %r1;
	and.pred  	%p79, %p78, %p77;
	and.pred  	%p80, %p79, %p2;
	not.pred 	%p81, %p80;
	@%p81 bra 	$L__BB1_37;
	mul.wide.s32 	%rd21, %r296, 8;
	add.s64 	%rd22, %rd1, %rd21;
	add.s32 	%r201, %r42, %r288;
	ld.global.f64 	%fd20, [%rd22];
	st.shared.f64 	[%r201], %fd20;
$L__BB1_37:
	add.s32 	%r104, %r103, %r6;
	setp.ge.s32 	%p83, %r286, %r17;
	or.pred  	%p84, %p83, %p58;
	@%p84 bra 	$L__BB1_40;
	setp.gt.s32 	%p85, %r295, -1;
	setp.lt.s32 	%p86, %r295, %r1;
	and.pred  	%p87, %p86, %p85;
	and.pred  	%p88, %p87, %p2;
	not.pred 	%p89, %p88;
	@%p89 bra 	$L__BB1_40;
	mul.wide.s32 	%rd23, %r294, 8;
	add.s64 	%rd24, %rd1, %rd23;
	add.s32 	%r202, %r44, %r288;
	ld.global.f64 	%fd21, [%rd24];
	st.shared.f64 	[%r202], %fd21;
$L__BB1_40:
	add.s32 	%r203, %r104, %r6;
	add.s32 	%r298, %r203, %r6;
	add.s32 	%r297, %r297, %r35;
	add.s32 	%r296, %r296, %r35;
	add.s32 	%r295, %r295, %r35;
	add.s32 	%r294, %r294, %r35;
	add.s32 	%r293, %r293, %r35;
	add.s32 	%r292, %r292, %r35;
	add.s32 	%r291, %r291, %r35;
	add.s32 	%r290, %r290, %r35;
	add.s32 	%r289, %r289, %r35;
	add.s32 	%r288, %r288, %r40;
	add.s32 	%r287, %r287, %r35;
	add.s32 	%r286, %r286, %r35;
	add.s32 	%r285, %r285, %r35;
	add.s32 	%r284, %r284, 4;
	setp.eq.s32 	%p90, %r284, 0;
	@%p90 bra 	$L__BB1_41;
	bra.uni 	$L__BB1_28;
$L__BB1_41:
	setp.eq.s32 	%p91, %r33, 0;
	@%p91 bra 	$L__BB1_53;
	setp.ge.s32 	%p92, %r71, %r15;
	add.s32 	%r80, %r298, %r7;
	setp.ge.s32 	%p93, %r80, %r17;
	or.pred  	%p94, %p93, %p92;
	@%p94 bra 	$L__BB1_45;
	add.s32 	%r81, %r298, %r19;
	setp.gt.s32 	%p95, %r81, -1;
	setp.lt.s32 	%p96, %r81, %r1;
	and.pred  	%p97, %p96, %p95;
	and.pred  	%p98, %p97, %p2;
	not.pred 	%p99, %p98;
	@%p99 bra 	$L__BB1_45;
	add.s32 	%r204, %r81, %r70;
	add.s32 	%r205, %r80, %r72;
	mul.wide.s32 	%rd25, %r204, 8;
	add.s64 	%rd26, %rd1, %rd25;
	shl.b32 	%r206, %r205, 3;
	mov.u32 	%r207, _ZZ12lambda_27103E29reserver_reserve_shared_32646;
	add.s32 	%r208, %r207, %r206;
	ld.global.f64 	%fd22, [%rd26];
	st.shared.f64 	[%r208], %fd22;
$L__BB1_45:
	setp.eq.s32 	%p100, %r33, 1;
	add.s32 	%r82, %r298, %r6;
	@%p100 bra 	$L__BB1_53;
	setp.ge.s32 	%p101, %r71, %r15;
	add.s32 	%r83, %r80, %r6;
	setp.ge.s32 	%p102, %r83, %r17;
	or.pred  	%p103, %p102, %p101;
	@%p103 bra 	$L__BB1_49;
	add.s32 	%r84, %r82, %r19;
	setp.gt.s32 	%p104, %r84, -1;
	setp.lt.s32 	%p105, %r84, %r1;
	and.pred  	%p106, %p105, %p104;
	and.pred  	%p107, %p106, %p2;
	not.pred 	%p108, %p107;
	@%p108 bra 	$L__BB1_49;
	add.s32 	%r209, %r84, %r70;
	add.s32 	%r210, %r83, %r72;
	mul.wide.s32 	%rd27, %r209, 8;
	add.s64 	%rd28, %rd1, %rd27;
	shl.b32 	%r211, %r210, 3;
	mov.u32 	%r212, _ZZ12lambda_27103E29reserver_reserve_shared_32646;
	add.s32 	%r213, %r212, %r211;
	ld.global.f64 	%fd23, [%rd28];
	st.shared.f64 	[%r213], %fd23;
$L__BB1_49:
	setp.eq.s32 	%p109, %r33, 2;
	@%p109 bra 	$L__BB1_53;
	setp.ge.s32 	%p110, %r71, %r15;
	add.s32 	%r85, %r83, %r6;
	setp.ge.s32 	%p111, %r85, %r17;
	or.pred  	%p112, %p111, %p110;
	@%p112 bra 	$L__BB1_53;
	add.s32 	%r214, %r82, %r6;
	add.s32 	%r86, %r214, %r19;
	setp.gt.s32 	%p113, %r86, -1;
	setp.lt.s32 	%p114, %r86, %r1;
	and.pred  	%p115, %p114, %p113;
	and.pred  	%p116, %p115, %p2;
	not.pred 	%p117, %p116;
	@%p117 bra 	$L__BB1_53;
	add.s32 	%r215, %r86, %r70;
	add.s32 	%r216, %r85, %r72;
	mul.wide.s32 	%rd29, %r215, 8;
	add.s64 	%rd30, %rd1, %rd29;
	shl.b32 	%r217, %r216, 3;
	mov.u32 	%r218, _ZZ12lambda_27103E29reserver_reserve_shared_32646;
	add.s32 	%r219, %r218, %r217;
	ld.global.f64 	%fd24, [%rd30];
	st.shared.f64 	[%r219], %fd24;
$L__BB1_53:
	add.s32 	%r282, %r68, %r8;
	setp.lt.s32 	%p118, %r68, %r12;
	@%p118 bra 	$L__BB1_25;
$L__BB1_54:
	bar.sync 	0;
	setp.ge.s32 	%p119, %r13, %r1;
	setp.ge.s32 	%p120, %r10, %r2;
	or.pred  	%p121, %p119, %p120;
	@%p121 bra 	$L__BB1_57;
	setp.ge.s32 	%p122, %r10, %r11;
	mad.lo.s32 	%r221, %r1, %r10, %r13;
	cvta.to.global.u64 	%rd31, %rd4;
	mul.wide.u32 	%rd32, %r221, 8;
	add.s64 	%rd2, %rd31, %rd32;
	sub.s32 	%r222, %r2, %r11;
	setp.lt.s32 	%p123, %r10, %r222;
	and.pred  	%p124, %p122, %p123;
	@%p124 bra 	$L__BB1_58;
	add.s32 	%r223, %r11, %r9;
	add.s32 	%r224, %r14, %r7;
	mad.lo.s32 	%r225, %r17, %r223, %r224;
	shl.b32 	%r226, %r225, 3;
	mov.u32 	%r227, _ZZ12lambda_27103E29reserver_reserve_shared_32646;
	add.s32 	%r228, %r227, %r226;
	ld.shared.f64 	%fd25, [%r228];
	st.global.f64 	[%rd2], %fd25;
$L__BB1_57:
	ret;
$L__BB1_58:
	cvta.to.global.u64 	%rd3, %rd5;
	setp.lt.s32 	%p125, %r138, -1;
	mov.f64 	%fd79, 0d0000000000000000;
	@%p125 bra 	$L__BB1_70;
	neg.s32 	%r281, %r11;
	add.s32 	%r47, %r14, %r7;
	abs.s32 	%r229, %r11;
	add.s32 	%r48, %r11, %r229;
	add.s32 	%r49, %r48, 1;
	and.b32  	%r50, %r49, 7;
	setp.lt.u32 	%p126, %r48, 7;
	mov.f64 	%fd79, 0d0000000000000000;
	@%p126 bra 	$L__BB1_62;
	and.b32  	%r231, %r49, -8;
	neg.s32 	%r280, %r231;
	mad.lo.s32 	%r232, %r9, %r17, %r47;
	shl.b32 	%r233, %r232, 3;
	mov.u32 	%r234, _ZZ12lambda_27103E29reserver_reserve_shared_32646;
	add.s32 	%r279, %r234, %r233;
	shl.b32 	%r235, %r14, 7;
	shl.b32 	%r236, %r6, 6;
	add.s32 	%r53, %r235, %r236;
	shl.b32 	%r237, %r14, 4;
	shl.b32 	%r238, %r6, 3;
	add.s32 	%r54, %r237, %r238;
	mov.f64 	%fd79, 0d0000000000000000;
	mov.b32 	%r278, 0;
$L__BB1_61:
	.pragma "nounroll";
	mul.wide.s32 	%rd33, %r278, 8;
	add.s64 	%rd34, %rd3, %rd33;
	ld.global.f64 	%fd30, [%rd34];
	ld.shared.f64 	%fd31, [%r279];
	fma.rn.f64 	%fd32, %fd30, %fd31, %fd79;
	ld.global.f64 	%fd33, [%rd34+8];
	add.s32 	%r239, %r279, %r54;
	ld.shared.f64 	%fd34, [%r239];
	fma.rn.f64 	%fd35, %fd33, %fd34, %fd32;
	ld.global.f64 	%fd36, [%rd34+16];
	add.s32 	%r240, %r239, %r54;
	ld.shared.f64 	%fd37, [%r240];
	fma.rn.f64 	%fd38, %fd36, %fd37, %fd35;
	ld.global.f64 	%fd39, [%rd34+24];
	add.s32 	%r241, %r240, %r54;
	ld.shared.f64 	%fd40, [%r241];
	fma.rn.f64 	%fd41, %fd39, %fd40, %fd38;
	ld.global.f64 	%fd42, [%rd34+32];
	add.s32 	%r242, %r241, %r54;
	ld.shared.f64 	%fd43, [%r242];
	fma.rn.f64 	%fd44, %fd42, %fd43, %fd41;
	ld.global.f64 	%fd45, [%rd34+40];
	add.s32 	%r243, %r242, %r54;
	ld.shared.f64 	%fd46, [%r243];
	fma.rn.f64 	%fd47, %fd45, %fd46, %fd44;
	ld.global.f64 	%fd48, [%rd34+48];
	add.s32 	%r244, %r243, %r54;
	ld.shared.f64 	%fd49, [%r244];
	fma.rn.f64 	%fd50, %fd48, %fd49, %fd47;
	add.s32 	%r281, %r281, 8;
	ld.global.f64 	%fd51, [%rd34+56];
	add.s32 	%r245, %r244, %r54;
	ld.shared.f64 	%fd52, [%r245];
	fma.rn.f64 	%fd79, %fd51, %fd52, %fd50;
	add.s32 	%r280, %r280, 8;
	add.s32 	%r279, %r279, %r53;
	add.s32 	%r278, %r278, 8;
	setp.eq.s32 	%p127, %r280, 0;
	@%p127 bra 	$L__BB1_62;
	bra.uni 	$L__BB1_61;
$L__BB1_62:
	setp.eq.s32 	%p128, %r50, 0;
	@%p128 bra 	$L__BB1_70;
	setp.lt.u32 	%p129, %r50, 4;
	@%p129 bra 	$L__BB1_65;
	add.s32 	%r246, %r281, %r11;
	mul.wide.s32 	%rd35, %r246, 8;
	add.s64 	%rd36, %rd3, %rd35;
	add.s32 	%r247, %r246, %r9;
	ld.global.f64 	%fd54, [%rd36];
	mad.lo.s32 	%r248, %r247, %r17, %r47;
	shl.b32 	%r249, %r248, 3;
	mov.u32 	%r250, _ZZ12lambda_27103E29reserver_reserve_shared_32646;
	add.s32 	%r251, %r250, %r249;
	ld.shared.f64 	%fd55, [%r251];
	fma.rn.f64 	%fd56, %fd54, %fd55, %fd79;
	ld.global.f64 	%fd57, [%rd36+8];
	shl.b32 	%r252, %r17, 3;
	add.s32 	%r253, %r251, %r252;
	ld.shared.f64 	%fd58, [%r253];
	fma.rn.f64 	%fd59, %fd57, %fd58, %fd56;
	ld.global.f64 	%fd60, [%rd36+16];
	add.s32 	%r254, %r253, %r252;
	ld.shared.f64 	%fd61, [%r254];
	fma.rn.f64 	%fd62, %fd60, %fd61, %fd59;
	ld.global.f64 	%fd63, [%rd36+24];
	add.s32 	%r255, %r254, %r252;
	ld.shared.f64 	%fd64, [%r255];
	fma.rn.f64 	%fd79, %fd63, %fd64, %fd62;
	add.s32 	%r281, %r281, 4;
$L__BB1_65:
	and.b32  	%r256, %r49, 3;
	setp.eq.s32 	%p130, %r256, 0;
	@%p130 bra 	$L__BB1_70;
	setp.eq.s32 	%p131, %r256, 1;
	@%p131 bra 	$L__BB1_68;
	add.s32 	%r257, %r281, %r11;
	mul.wide.s32 	%rd37, %r257, 8;
	add.s64 	%rd38, %rd3, %rd37;
	add.s32 	%r258, %r257, %r9;
	ld.global.f64 	%fd66, [%rd38];
	mad.lo.s32 	%r259, %r258, %r17, %r47;
	shl.b32 	%r260, %r259, 3;
	mov.u32 	%r261, _ZZ12lambda_27103E29reserver_reserve_shared_32646;
	add.s32 	%r262, %r261, %r260;
	ld.shared.f64 	%fd67, [%r262];
	fma.rn.f64 	%fd68, %fd66, %fd67, %fd79;
	ld.global.f64 	%fd69, [%rd38+8];
	shl.b32 	%r263, %r17, 3;
	add.s32 	%r264, %r262, %r263;
	ld.shared.f64 	%fd70, [%r264];
	fma.rn.f64 	%fd79, %fd69, %fd70, %fd68;
	add.s32 	%r281, %r281, 2;
$L__BB1_68:
	and.b32  	%r265, %r48, 1;
	setp.eq.b32 	%p132, %r265, 1;
	@%p132 bra 	$L__BB1_70;
	add.s32 	%r266, %r281, %r11;
	mul.wide.s32 	%rd39, %r266, 8;
	add.s64 	%rd40, %rd3, %rd39;
	add.s32 	%r267, %r266, %r9;
	ld.global.f64 	%fd71, [%rd40];
	mad.lo.s32 	%r268, %r267, %r17, %r47;
	shl.b32 	%r269, %r268, 3;
	mov.u32 	%r270, _ZZ12lambda_27103E29reserver_reserve_shared_32646;
	add.s32 	%r271, %r270, %r269;
	ld.shared.f64 	%fd72, [%r271];
	fma.rn.f64 	%fd79, %fd71, %fd72, %fd79;
$L__BB1_70:
	st.global.f64 	[%rd2], %fd79;
	bra.uni 	$L__BB1_57;

}


// ===== COMPILED SASS (sm_100) =====

	.target	sm_100

	.elftype	@"ET_EXEC"


//--------------------- .note.nv.tkinfo           --------------------------
	.section	.note.nv.tkinfo,"",@"SHT_NOTE"
	.sectionflags	@"SHF_NOTE_NV_TKINFO"
	.tkinfo
        /*0018*/ 	.word	0x00000002
        /*0030*/ 	.string	""
        /*0030*/ 	.string	"ptxas"
        /*0030*/ 	.string	"Cuda compilation tools, release 13.0, V13.0.88"
        /*0030*/ 	.string	"Build cuda_13.0.r13.0/compiler.36424714_0"
        /*0030*/ 	.string	"-arch sm_100 -m 64 "



//--------------------- .note.nv.cuinfo           --------------------------
	.section	.note.nv.cuinfo,"",@"SHT_NOTE"
	.sectionflags	@"SHF_NOTE_NV_CUINFO"
        /*0018*/ 	.short	0x0002
        /*001a*/ 	.short	0x0064
        /*001c*/ 	.short	0x0082
	.zero		2


//--------------------- .nv.info                  --------------------------
	.section	.nv.info,"",@"SHT_CUDA_INFO"
	.align	4


	//----- nvinfo : EIATTR_REGCOUNT
	.align		4
        /*0000*/ 	.byte	0x04, 0x2f
        /*0002*/ 	.short	(.L_1 - .L_0)
	.align		4
.L_0:
        /*0004*/ 	.word	index@(lambda_26808)
        /*0008*/ 	.word	0x00000020


	//----- nvinfo : EIATTR_FRAME_SIZE
	.align		4
.L_1:
        /*000c*/ 	.byte	0x04, 0x11
        /*000e*/ 	.short	(.L_3 - .L_2)
	.align		4
.L_2:
        /*0010*/ 	.word	index@(lambda_26808)
        /*0014*/ 	.word	0x00000000


	//----- nvinfo : EIATTR_REGCOUNT
	.align		4
.L_3:
        /*0018*/ 	.byte	0x04, 0x2f
        /*001a*/ 	.short	(.L_5 - .L_4)
	.align		4
.L_4:
        /*001c*/ 	.word	index@(lambda_27103)
        /*0020*/ 	.word	0x00000020


	//----- nvinfo : EIATTR_FRAME_SIZE
	.align		4
.L_5:
        /*0024*/ 	.byte	0x04, 0x11
        /*0026*/ 	.short	(.L_7 - .L_6)
	.align		4
.L_6:
        /*0028*/ 	.word	index@(lambda_27103)
        /*002c*/ 	.word	0x00000000


	//----- nvinfo : EIATTR_MIN_STACK_SIZE
	.align		4
.L_7:
        /*0030*/ 	.byte	0x04, 0x12
        /*0032*/ 	.short	(.L_9 - .L_8)
	.align		4
.L_8:
        /*0034*/ 	.word	index@(lambda_27103)
        /*0038*/ 	.word	0x00000000


	//----- nvinfo : EIATTR_MIN_STACK_SIZE
	.align		4
.L_9:
        /*003c*/ 	.byte	0x04, 0x12
        /*003e*/ 	.short	(.L_11 - .L_10)
	.align		4
.L_10:
        /*0040*/ 	.word	index@(lambda_26808)
        /*0044*/ 	.word	0x00000000
.L_11:


//--------------------- .nv.compat                --------------------------
	.section	.nv.compat,"",@"SHT_CUDA_COMPAT_INFO"
	.align	4
        /*0000*/ 	.byte	0x02, 0x09, 0x00, 0x00, 0x02, 0x02, 0x01, 0x00, 0x02, 0x05, 0x05, 0x00, 0x03, 0x07, 0x01, 0x01
        /*0010*/ 	.byte	0x02, 0x03, 0x00, 0x00, 0x02, 0x06, 0x01, 0x00, 0x04, 0x0b, 0x08, 0x00, 0x01, 0x00, 0x00, 0x00
        /*0020*/ 	.byte	0x00, 0x00, 0x00, 0x00


//--------------------- .nv.info.lambda_27103     --------------------------
	.section	.nv.info.lambda_27103,"",@"SHT_CUDA_INFO"
	.sectionflags	@""
	.align	4


	//----- nvinfo : EIATTR_CUDA_API_VERSION
	.align		4
        /*0000*/ 	.byte	0x04, 0x37
        /*0002*/ 	.short	(.L_13 - .L_12)
.L_12:
        /*0004*/ 	.word	0x00000082


	//----- nvinfo : EIATTR_KPARAM_INFO
	.align		4
.L_13:
        /*0008*/ 	.byte	0x04, 0x17
        /*000a*/ 	.short	(.L_15 - .L_14)
.L_14:
        /*000c*/ 	.word	0x00000000
        /*0010*/ 	.short	0x0004
        /*0012*/ 	.short	0x0048
        /*0014*/ 	.byte	0x00, 0xf0, 0x61, 0x00


	//----- nvinfo : EIATTR_KPARAM_INFO
	.align		4
.L_15:
        /*0018*/ 	.byte	0x04, 0x17
        /*001a*/ 	.short	(.L_17 - .L_16)
.L_16:
        /*001c*/ 	.word	0x00000000
        /*0020*/ 	.short	0x0003
        /*0022*/ 	.short	0x0040
        /*0024*/ 	.byte	0x00, 0xf5, 0x21, 0x00


	//----- nvinfo : EIATTR_KPARAM_INFO
	.align		4
.L_17:
        /*0028*/ 	.byte	0x04, 0x17
        /*002a*/ 	.short	(.L_19 - .L_18)
.L_18:
        /*002c*/ 	.word	0x00000000
        /*0030*/ 	.short	0x0002
        /*0032*/ 	.short	0x0030
        /*0034*/ 	.byte	0x00, 0xf0, 0x41, 0x00


	//----- nvinfo : EIATTR_KPARAM_INFO
	.align		4
.L_19:
        /*0038*/ 	.byte	0x04, 0x17
        /*003a*/ 	.short	(.L_21 - .L_20)
.L_20:
        /*003c*/ 	.word	0x00000000
        /*0040*/ 	.short	0x0001
        /*0042*/ 	.short	0x0028
        /*0044*/ 	.byte	0x00, 0xf5, 0x21, 0x00


	//----- nvinfo : EIATTR_KPARAM_INFO
	.align		4
.L_21:
        /*0048*/ 	.byte	0x04, 0x17
        /*004a*/ 	.short	(.L_23 - .L_22)
.L_22:
        /*004c*/ 	.word	0x00000000
        /*0050*/ 	.short	0x0000
        /*0052*/ 	.short	0x0000
        /*0054*/ 	.byte	0x00, 0xf0, 0xa1, 0x00


	//----- nvinfo : EIATTR_SPARSE_MMA_MASK
	.align		4
.L_23:
        /*0058*/ 	.byte	0x03, 0x50
        /*005a*/ 	.short	0x0000


	//----- nvinfo : EIATTR_MAXREG_COUNT
	.align		4
        /*005c*/ 	.byte	0x03, 0x1b
        /*005e*/ 	.short	0x00ff


	//----- nvinfo : EIATTR_NUM_BARRIERS
	.align		4
        /*0060*/ 	.byte	0x02, 0x4c
        /*0062*/ 	.byte	0x01
	.zero		1


	//----- nvinfo : EIATTR_MERCURY_ISA_VERSION
	.align		4
        /*0064*/ 	.byte	0x03, 0x5f
        /*0066*/ 	.short	0x0101


	//----- nvinfo : EIATTR_VRC_CTA_INIT_COUNT
	.align		4
        /*0068*/ 	.byte	0x02, 0x4a
	.zero		1
	.zero		1


	//----- nvinfo : EIATTR_EXIT_INSTR_OFFSETS
	.align		4
        /*006c*/ 	.byte	0x04, 0x1c
        /*006e*/ 	.short	(.L_25 - .L_24)


	//   ....[0]....
.L_24:
        /*0070*/ 	.word	0x00002180


	//   ....[1]....
        /*0074*/ 	.word	0x000022b0


	//   ....[2]....
        /*0078*/ 	.word	0x00002ae0


	//----- nvinfo : EIATTR_MAX_THREADS
	.align		4
.L_25:
        /*007c*/ 	.byte	0x04, 0x05
        /*007e*/ 	.short	(.L_27 - .L_26)
.L_26:
        /*0080*/ 	.word	0x00000080
        /*0084*/ 	.word	0x00000001
        /*0088*/ 	.word	0x00000001


	//----- nvinfo : EIATTR_CRS_STACK_SIZE
	.align		4
.L_27:
        /*008c*/ 	.byte	0x04, 0x1e
        /*008e*/ 	.short	(.L_29 - .L_28)
.L_28:
        /*0090*/ 	.word	0x00000000


	//----- nvinfo : EIATTR_CBANK_PARAM_SIZE
	.align		4
.L_29:
        /*0094*/ 	.byte	0x03, 0x19
        /*0096*/ 	.short	0x0060


	//----- nvinfo : EIATTR_PARAM_CBANK
	.align		4
        /*0098*/ 	.byte	0x04, 0x0a
        /*009a*/ 	.short	(.L_31 - .L_30)
	.align		4
.L_30:
        /*009c*/ 	.word	index@(.nv.constant0.lambda_27103)
        /*00a0*/ 	.short	0x0380
        /*00a2*/ 	.short	0x0060


	//----- nvinfo : EIATTR_SW_WAR
	.align		4
.L_31:
        /*00a4*/ 	.byte	0x04, 0x36
        /*00a6*/ 	.short	(.L_33 - .L_32)
.L_32:
        /*00a8*/ 	.word	0x00000008
.L_33:


//--------------------- .nv.info.lambda_26808     --------------------------
	.section	.nv.info.lambda_26808,"",@"SHT_CUDA_INFO"
	.sectionflags	@""
	.align	4


	//----- nvinfo : EIATTR_CUDA_API_VERSION
	.align		4
        /*0000*/ 	.byte	0x04, 0x37
        /*0002*/ 	.short	(.L_35 - .L_34)
.L_34:
        /*0004*/ 	.word	0x00000082


	//----- nvinfo : EIATTR_KPARAM_INFO
	.align		4
.L_35:
        /*0008*/ 	.byte	0x04, 0x17
        /*000a*/ 	.short	(.L_37 - .L_36)
.L_36:
        /*000c*/ 	.word	0x00000000
        /*0010*/ 	.short	0x0003
        /*0012*/ 	.short	0x0040
        /*0014*/ 	.byte	0x00, 0xf0, 0x61, 0x00


	//----- nvinfo : EIATTR_KPARAM_INFO
	.align		4
.L_37:
        /*0018*/ 	.byte	0x04, 0x17
        /*001a*/ 	.short	(.L_39 - .L_38)
.L_38:
        /*001c*/ 	.word	0x00000000
        /*0020*/ 	.short	0x0002
        /*0022*/ 	.short	0x0030
        /*0024*/ 	.byte	0x00, 0xf0, 0x41, 0x00


	//----- nvinfo : EIATTR_KPARAM_INFO
	.align		4
.L_39:
        /*0028*/ 	.byte	0x04, 0x17
        /*002a*/ 	.short	(.L_41 - .L_40)
.L_40:
        /*002c*/ 	.word	0x00000000
        /*0030*/ 	.short	0x0001
        /*0032*/ 	.short	0x0028
        /*0034*/ 	.byte	0x00, 0xf5, 0x21, 0x00


	//----- nvinfo : EIATTR_KPARAM_INFO
	.align		4
.L_41:
        /*0038*/ 	.byte	0x04, 0x17
        /*003a*/ 	.short	(.L_43 - .L_42)
.L_42:
        /*003c*/ 	.word	0x00000000
        /*0040*/ 	.short	0x0000
        /*0042*/ 	.short	0x0000
        /*0044*/ 	.byte	0x00, 0xf0, 0xa1, 0x00


	//----- nvinfo : EIATTR_SPARSE_MMA_MASK
	.align		4
.L_43:
        /*0048*/ 	.byte	0x03, 0x50
        /*004a*/ 	.short	0x0000


	//----- nvinfo : EIATTR_MAXREG_COUNT
	.align		4
        /*004c*/ 	.byte	0x03, 0x1b
        /*004e*/ 	.short	0x00ff


	//----- nvinfo : EIATTR_NUM_BARRIERS
	.align		4
        /*0050*/ 	.byte	0x02, 0x4c
        /*0052*/ 	.byte	0x01
	.zero		1


	//----- nvinfo : EIATTR_MERCURY_ISA_VERSION
	.align		4
        /*0054*/ 	.byte	0x03, 0x5f
        /*0056*/ 	.short	0x0101


	//----- nvinfo : EIATTR_VRC_CTA_INIT_COUNT
	.align		4
        /*0058*/ 	.byte	0x02, 0x4a
	.zero		1
	.zero		1


	//----- nvinfo : EIATTR_EXIT_INSTR_OFFSETS
	.align		4
        /*005c*/ 	.byte	0x04, 0x1c
        /*005e*/ 	.short	(.L_45 - .L_44)


	//   ....[0]....
.L_44:
        /*0060*/ 	.word	0x00002180


	//   ....[1]....
        /*0064*/ 	.word	0x000022a0


	//   ....[2]....
        /*0068*/ 	.word	0x00002ce0


	//----- nvinfo : EIATTR_MAX_THREADS
	.align		4
.L_45:
        /*006c*/ 	.byte	0x04, 0x05
        /*006e*/ 	.short	(.L_47 - .L_46)
.L_46:
        /*0070*/ 	.word	0x00000080
        /*0074*/ 	.word	0x00000001
        /*0078*/ 	.word	0x00000001


	//----- nvinfo : EIATTR_CRS_STACK_SIZE
	.align		4
.L_47:
        /*007c*/ 	.byte	0x04, 0x1e
        /*007e*/ 	.short	(.L_49 - .L_48)
.L_48:
        /*0080*/ 	.word	0x00000000


	//----- nvinfo : EIATTR_CBANK_PARAM_SIZE
	.align		4
.L_49:
        /*0084*/ 	.byte	0x03, 0x19
        /*0086*/ 	.short	0x0058


	//----- nvinfo : EIATTR_PARAM_CBANK
	.align		4
        /*0088*/ 	.byte	0x04, 0x0a
        /*008a*/ 	.short	(.L_51 - .L_50)
	.align		4
.L_50:
        /*008c*/ 	.word	index@(.nv.constant0.lambda_26808)
        /*0090*/ 	.short	0x0380
        /*0092*/ 	.short	0x0058


	//----- nvinfo : EIATTR_SW_WAR
	.align		4
.L_51:
        /*0094*/ 	.byte	0x04, 0x36
        /*0096*/ 	.short	(.L_53 - .L_52)
.L_52:
        /*0098*/ 	.word	0x00000008
.L_53:


//--------------------- .nv.callgraph             --------------------------
	.section	.nv.callgraph,"",@"SHT_CUDA_CALLGRAPH"
	.align	4
	.sectionentsize	8
	.align		4
        /*0000*/ 	.word	0x00000000
	.align		4
        /*0004*/ 	.word	0xffffffff
	.align		4
        /*0008*/ 	.word	0x00000000
	.align		4
        /*000c*/ 	.word	0xfffffffe
	.align		4
        /*0010*/ 	.word	0x00000000
	.align		4
        /*0014*/ 	.word	0xfffffffd
	.align		4
        /*0018*/ 	.word	0x00000000
	.align		4
        /*001c*/ 	.word	0xfffffffc


//--------------------- .text.lambda_27103        --------------------------
	.section	.text.lambda_27103,"ax",@progbits
	.align	128
        .global         lambda_27103
        .type           lambda_27103,@function
        .size           lambda_27103,(.L_x_73 - lambda_27103)
        .other          lambda_27103,@"STO_CUDA_ENTRY STV_DEFAULT"
lambda_27103:
.text.lambda_27103:
[----:B------:R-:W-:Y:S01]  /*0000*/  LDC R1, c[0x0][0x37c] ;  /* 0x0000df00ff017b82 */ /* 0x000fe20000000800 */
[----:B------:R-:W0:Y:S01]  /*0010*/  LDCU.64 UR8, c[0x0][0x3d8] ;  /* 0x00007b00ff0877ac */ /* 0x000e220008000a00 */
[----:B------:R-:W1:Y:S06]  /*0020*/  S2R R13, SR_TID.Y ;  /* 0x00000000000d7919 */ /* 0x000e6c0000002200 */
[----:B------:R-:W1:Y:S01]  /*0030*/  S2UR UR4, SR_CTAID.Y ;  /* 0x00000000000479c3 */ /* 0x000e620000002600 */
[----:B------:R-:W2:Y:S01]  /*0040*/  LDCU UR13, c[0x0][0x360] ;  /* 0x00006c00ff0d77ac */ /* 0x000ea20008000800 */
[----:B------:R-:W3:Y:S01]  /*0050*/  S2R R11, SR_TID.X ;  /* 0x00000000000b7919 */ /* 0x000ee20000002100 */
[----:B------:R-:W4:Y:S05]  /*0060*/  LDCU.64 UR10, c[0x0][0x358] ;  /* 0x00006b00ff0a77ac */ /* 0x000f2a0008000a00 */
[----:B------:R-:W5:Y:S01]  /*0070*/  LDC R0, c[0x0][0x364] ;  /* 0x0000d900ff007b82 */ /* 0x000f620000000800 */
[----:B0-----:R-:W-:-:S07]  /*0080*/  ULEA.HI UR6, UR9, UR9, URZ, 0x1 ;  /* 0x0000000909067291 */ /* 0x001fce000f8f08ff */
[----:B------:R-:W3:Y:S01]  /*0090*/  S2UR UR16, SR_CTAID.X ;  /* 0x00000000001079c3 */ /* 0x000ee20000002500 */
[----:B------:R-:W-:Y:S02]  /*00a0*/  ULEA.HI UR7, UR8, UR8, URZ, 0x1 ;  /* 0x0000000808077291 */ /* 0x000fe4000f8f08ff */
[----:B------:R-:W-:Y:S02]  /*00b0*/  ULOP3.LUT UR15, UR6, 0xfffffffe, URZ, 0xc0, !UPT ;  /* 0xfffffffe060f7892 */ /* 0x000fe4000f8ec0ff */
[----:B------:R-:W-:Y:S02]  /*00c0*/  ULOP3.LUT UR17, UR7, 0xfffffffe, URZ, 0xc0, !UPT ;  /* 0xfffffffe07117892 */ /* 0x000fe4000f8ec0ff */
[----:B------:R-:W-:Y:S01]  /*00d0*/  USHF.R.S32.HI UR6, URZ, 0x1, UR6 ;  /* 0x00000001ff067899 */ /* 0x000fe20008011406 */
[----:B------:R-:W3:Y:S01]  /*00e0*/  LDC R2, c[0x0][0x360] ;  /* 0x0000d800ff027b82 */ /* 0x000ee20000000800 */
[----:B------:R-:W-:Y:S02]  /*00f0*/  USHF.R.S32.HI UR7, URZ, 0x1, UR7 ;  /* 0x00000001ff077899 */ /* 0x000fe40008011407 */
[----:B--2---:R-:W-:Y:S01]  /*0100*/  UIADD3 UR14, UPT, UPT, UR17, UR13, URZ ;  /* 0x0000000d110e7290 */ /* 0x004fe2000fffe0ff */
[----:B-----5:R-:W-:-:S02]  /*0110*/  VIADD R10, R0, UR15 ;  /* 0x0000000f000a7c36 */ /* 0x020fc40008000000 */
[----:B-1----:R-:W-:-:S03]  /*0120*/  IMAD R3, R0, UR4, R13 ;  /* 0x0000000400037c24 */ /* 0x002fc6000f8e020d */
[----:B------:R-:W-:Y:S01]  /*0130*/  ISETP.GE.AND P0, PT, R10, 0x1, PT ;  /* 0x000000010a00780c */ /* 0x000fe20003f06270 */
[----:B---3--:R-:W-:-:S12]  /*0140*/  IMAD R4, R2, UR16, R11 ;  /* 0x0000001002047c24 */ /* 0x008fd8000f8e020b */
[----:B----4-:R-:W-:Y:S05]  /*0150*/  @!P0 BRA `(.L_x_0) ;  /* 0x0000001c00f88947 */ /* 0x010fea0003800000 */
[----:B------:R-:W-:Y:S01]  /*0160*/  UISETP.GE.AND UP0, UPT, UR14, 0x1, UPT ;  /* 0x000000010e00788c */ /* 0x000fe2000bf06270 */
[----:B------:R-:W-:Y:S02]  /*0170*/  VIADD R5, R3, -UR6 ;  /* 0x8000000603057c36 */ /* 0x000fe40008000000 */
[----:B------:R-:W-:-:S06]  /*0180*/  VIADD R7, R4, -UR7 ;  /* 0x8000000704077c36 */ /* 0x000fcc0008000000 */
[----:B------:R-:W-:Y:S05]  /*0190*/  BRA.U !UP0, `(.L_x_1) ;  /* 0x0000000d08bc7547 */ /* 0x000fea000b800000 */
[----:B------:R-:W0:Y:S01]  /*01a0*/  I2F.U32.RP R6, UR13 ;  /* 0x0000000d00067d06 */ /* 0x000e220008209000 */
[----:B------:R-:W-:Y:S02]  /*01b0*/  UISETP.GT.AND UP0, UPT, UR8, 0x1, UPT ;  /* 0x000000010800788c */ /* 0x000fe4000bf04270 */
[----:B------:R-:W-:Y:S01]  /*01c0*/  UISETP.LT.AND UP1, UPT, URZ, UR17, UPT ;  /* 0x00000011ff00728c */ /* 0x000fe2000bf21270 */
[----:B------:R-:W-:Y:S01]  /*01d0*/  UMOV UR4, URZ ;  /* 0x000000ff00047c82 */ /* 0x000fe20008000000 */
[----:B------:R-:W-:Y:S02]  /*01e0*/  UISETP.NE.U32.AND UP3, UPT, UR13, URZ, UPT ;  /* 0x000000ff0d00728c */ /* 0x000fe4000bf65070 */
[----:B------:R-:W-:-:S04]  /*01f0*/  USEL UR12, URZ, UR17, !UP1 ;  /* 0x00000011ff0c7287 */ /* 0x000fc8000c800000 */
[----:B------:R-:W-:Y:S02]  /*0200*/  UIADD3 UR8, UPT, UPT, UR12, -0x1, URZ ;  /* 0xffffffff0c087890 */ /* 0x000fe4000fffe0ff */
[----:B------:R-:W-:Y:S01]  /*0210*/  @!UP0 UIADD3 UR8, UPT, UPT, UR12, URZ, URZ ;  /* 0x000000ff0c088290 */ /* 0x000fe2000fffe0ff */
[----:B0-----:R-:W0:Y:S02]  /*0220*/  MUFU.RCP R6, R6 ;  /* 0x0000000600067308 */ /* 0x001e240000001000 */
[----:B0-----:R-:W-:Y:S02]  /*0230*/  VIADD R8, R6, 0xffffffe ;  /* 0x0ffffffe06087836 */ /* 0x001fe40000000000 */
[----:B------:R-:W-:-:S04]  /*0240*/  IMAD R6, R13, UR14, RZ ;  /* 0x0000000e0d067c24 */ /* 0x000fc8000f8e02ff */
[----:B------:R-:W0:Y:S02]  /*0250*/  F2I.FTZ.U32.TRUNC.NTZ R8, R8 ;  /* 0x0000000800087305 */ /* 0x000e24000021f000 */
[----:B0-----:R-:W-:-:S13]  /*0260*/  R2UR UR5, R8 ;  /* 0x00000000080572ca */ /* 0x001fda00000e0000 */
[----:B------:R-:W-:-:S04]  /*0270*/  UIADD3 UR9, UPT, UPT, URZ, -UR5, URZ ;  /* 0x80000005ff097290 */ /* 0x000fc8000fffe0ff */
[----:B------:R-:W-:-:S04]  /*0280*/  UIMAD UR9, UR9, UR13, URZ ;  /* 0x0000000d090972a4 */ /* 0x000fc8000f8e02ff */
[----:B------:R-:W-:-:S04]  /*0290*/  UIMAD.WIDE.U32 UR4, UR5, UR9, UR4 ;  /* 0x00000009050472a5 */ /* 0x000fc8000f8e0004 */
[----:B------:R-:W-:-:S04]  /*02a0*/  UIMAD.WIDE.U32 UR4, UR5, UR8, URZ ;  /* 0x00000008050472a5 */ /* 0x000fc8000f8e00ff */
[----:B------:R-:W-:-:S04]  /*02b0*/  UIADD3 UR4, UPT, UPT, -UR5, URZ, URZ ;  /* 0x000000ff05047290 */ /* 0x000fc8000fffe1ff */
[----:B------:R-:W-:Y:S02]  /*02c0*/  UIMAD UR8, UR13, UR4, UR8 ;  /* 0x000000040d0872a4 */ /* 0x000fe4000f8e0208 */
[----:B------:R-:W-:Y:S02]  /*02d0*/  USEL UR4, URZ, 0x1, !UP0 ;  /* 0x00000001ff047887 */ /* 0x000fe4000c000000 */
[----:B------:R-:W-:-:S11]  /*02e0*/  UISETP.GE.U32.AND UP1, UPT, UR8, UR13, UPT ;  /* 0x0000000d0800728c */ /* 0x000fd6000bf26070 */
[----:B------:R-:W-:Y:S02]  /*02f0*/  @UP1 UIADD3 UR8, UPT, UPT, UR8, -UR13, URZ ;  /* 0x8000000d08081290 */ /* 0x000fe4000fffe0ff */
[----:B------:R-:W-:Y:S02]  /*0300*/  @UP1 UIADD3 UR5, UPT, UPT, UR5, 0x1, URZ ;  /* 0x0000000105051890 */ /* 0x000fe4000fffe0ff */
[----:B------:R-:W-:-:S07]  /*0310*/  UISETP.GE.U32.AND UP2, UPT, UR8, UR13, UPT ;  /* 0x0000000d0800728c */ /* 0x000fce000bf46070 */
[----:B------:R-:W0:Y:S04]  /*0320*/  LDCU UR8, c[0x0][0x3a4] ;  /* 0x00007480ff0877ac */ /* 0x000e280008000800 */
[----:B------:R-:W-:Y:S02]  /*0330*/  @UP2 UIADD3 UR5, UPT, UPT, UR5, 0x1, URZ ;  /* 0x0000000105052890 */ /* 0x000fe4000fffe0ff */
[----:B------:R-:W-:-:S04]  /*0340*/  @!UP3 ULOP3.LUT UR5, URZ, UR13, URZ, 0x33, !UPT ;  /* 0x0000000dff05b292 */ /* 0x000fc8000f8e33ff */
[----:B------:R-:W-:-:S04]  /*0350*/  UIADD3 UR4, UPT, UPT, UR4, UR5, URZ ;  /* 0x0000000504047290 */ /* 0x000fc8000fffe0ff */
[----:B------:R-:W-:Y:S02]  /*0360*/  UISETP.GE.U32.AND UP0, UPT, UR4, 0x3, UPT ;  /* 0x000000030400788c */ /* 0x000fe4000bf06070 */
[----:B------:R-:W-:Y:S01]  /*0370*/  UIADD3 UR5, UPT, UPT, UR4, 0x1, URZ ;  /* 0x0000000104057890 */ /* 0x000fe2000fffe0ff */
[C---:B0-----:R-:W-:Y:S02]  /*0380*/  ISETP.GE.AND P0, PT, R5.reuse, UR8, PT ;  /* 0x0000000805007c0c */ /* 0x041fe4000bf06270 */
[----:B------:R-:W-:Y:S01]  /*0390*/  UMOV UR4, URZ ;  /* 0x000000ff00047c82 */ /* 0x000fe20008000000 */
[----:B------:R-:W-:Y:S01]  /*03a0*/  ULOP3.LUT UR20, UR5, 0x3, URZ, 0xc0, !UPT ;  /* 0x0000000305147892 */ /* 0x000fe2000f8ec0ff */
[----:B------:R-:W-:Y:S02]  /*03b0*/  ISETP.GT.AND P0, PT, R5, -0x1, !P0 ;  /* 0xffffffff0500780c */ /* 0x000fe40004704270 */
[----:B------:R-:W-:Y:S11]  /*03c0*/  BRA.U !UP0, `(.L_x_2) ;  /* 0x0000000908bc7547 */ /* 0x000ff6000b800000 */
[----:B------:R-:W0:Y:S01]  /*03d0*/  LDCU UR19, c[0x0][0x3a0] ;  /* 0x00007400ff1377ac */ /* 0x000e220008000800 */
[----:B------:R-:W-:Y:S02]  /*03e0*/  ISETP.GE.AND P1, PT, R11, UR14, PT ;  /* 0x0000000e0b007c0c */ /* 0x000fe4000bf26270 */
[----:B------:R-:W-:Y:S02]  /*03f0*/  ISETP.GT.AND P2, PT, R7, -0x1, PT ;  /* 0xffffffff0700780c */ /* 0x000fe40003f44270 */
[----:B------:R-:W-:Y:S02]  /*0400*/  ISETP.GE.U32.OR P1, PT, R13, R10, P1 ;  /* 0x0000000a0d00720c */ /* 0x000fe40000f26470 */
[----:B0-----:R-:W-:-:S04]  /*0410*/  ISETP.LT.AND P2, PT, R7, UR19, P2 ;  /* 0x0000001307007c0c */ /* 0x001fc80009741270 */
[----:B------:R-:W-:-:S13]  /*0420*/  PLOP3.LUT P3, PT, P1, P2, P0, 0xf7, 0x0 ;  /* 0x000000000000781c */ /* 0x000fda0000f65e07 */
[----:B------:R-:W0:Y:S01]  /*0430*/  @!P3 LDC.64 R14, c[0x0][0x3c0] ;  /* 0x0000f000ff0ebb82 */ /* 0x000e220000000a00 */
[----:B------:R-:W-:-:S04]  /*0440*/  @!P3 IMAD R9, R5, UR19, R7 ;  /* 0x000000130509bc24 */ /* 0x000fc8000f8e0207 */
[----:B0-----:R-:W-:-:S06]  /*0450*/  @!P3 IMAD.WIDE R14, R9, 0x8, R14 ;  /* 0x00000008090eb825 */ /* 0x001fcc00078e020e */
[----:B------:R-:W2:Y:S01]  /*0460*/  @!P3 LDG.E.64 R14, desc[UR10][R14.64] ;  /* 0x0000000a0e0eb981 */ /* 0x000ea2000c1e1b00 */
[----:B------:R-:W-:Y:S01]  /*0470*/  @!P3 MOV R8, 0x400 ;  /* 0x000004000008b802 */ /* 0x000fe20000000f00 */
[----:B------:R-:W-:Y:S01]  /*0480*/  VIADD R21, R11, UR13 ;  /* 0x0000000d0b157c36 */ /* 0x000fe20008000000 */
[----:B------:R-:W-:Y:S01]  /*0490*/  UIADD3 UR12, UPT, UPT, UR13, UR13, URZ ;  /* 0x0000000d0d0c7290 */ /* 0x000fe2000fffe0ff */
[----:B------:R-:W0:Y:S01]  /*04a0*/  @!P3 S2R R19, SR_CgaCtaId ;  /* 0x000000000013b919 */ /* 0x000e220000008800 */
[----:B------:R-:W-:Y:S01]  /*04b0*/  ULOP3.LUT UR5, UR5, 0xfffffffc, URZ, 0xc0, !UPT ;  /* 0xfffffffc05057892 */ /* 0x000fe2000f8ec0ff */
[C---:B------:R-:W-:Y:S01]  /*04c0*/  VIADD R17, R21.reuse, UR13 ;  /* 0x0000000d15117c36 */ /* 0x040fe20008000000 */
[----:B------:R-:W-:Y:S01]  /*04d0*/  ISETP.GE.AND P1, PT, R21, UR14, PT ;  /* 0x0000000e15007c0c */ /* 0x000fe2000bf26270 */
[----:B------:R-:W-:Y:S01]  /*04e0*/  UIADD3 UR18, UPT, UPT, UR12, UR13, URZ ;  /* 0x0000000d0c127290 */ /* 0x000fe2000fffe0ff */
[----:B------:R-:W-:Y:S02]  /*04f0*/  BSSY.RECONVERGENT B0, `(.L_x_3) ;  /* 0x000001c000007945 */ /* 0x000fe40003800200 */
[----:B------:R-:W-:Y:S01]  /*0500*/  ISETP.GE.U32.OR P4, PT, R13, R10, P1 ;  /* 0x0000000a0d00720c */ /* 0x000fe20000f86470 */
[----:B------:R-:W-:-:S02]  /*0510*/  UIADD3 UR4, UPT, UPT, UR18, UR13, URZ ;  /* 0x0000000d12047290 */ /* 0x000fc4000fffe0ff */
[C---:B------:R-:W-:Y:S02]  /*0520*/  IADD3 R9, PT, PT, R17.reuse, UR13, RZ ;  /* 0x0000000d11097c10 */ /* 0x040fe4000fffe0ff */
[----:B------:R-:W-:Y:S02]  /*0530*/  ISETP.GE.AND P2, PT, R17, UR14, PT ;  /* 0x0000000e11007c0c */ /* 0x000fe4000bf46270 */
[----:B------:R-:W-:Y:S02]  /*0540*/  ISETP.GE.AND P5, PT, R9, UR14, PT ;  /* 0x0000000e09007c0c */ /* 0x000fe4000bfa6270 */
[CC--:B------:R-:W-:Y:S02]  /*0550*/  ISETP.GE.U32.OR P1, PT, R13.reuse, R10.reuse, P2 ;  /* 0x0000000a0d00720c */ /* 0x0c0fe40001726470 */
[----:B------:R-:W-:Y:S02]  /*0560*/  ISETP.GE.U32.OR P2, PT, R13, R10, P5 ;  /* 0x0000000a0d00720c */ /* 0x000fe40002f46470 */
[----:B0-----:R-:W-:Y:S01]  /*0570*/  @!P3 LEA R19, R19, R8, 0x18 ;  /* 0x000000081313b211 */ /* 0x001fe200078ec0ff */
[----:B------:R-:W-:-:S04]  /*0580*/  @!P3 IMAD.IADD R8, R6, 0x1, R11 ;  /* 0x000000010608b824 */ /* 0x000fc800078e020b */
[----:B------:R-:W-:-:S05]  /*0590*/  @!P3 IMAD R19, R8, 0x8, R19 ;  /* 0x000000080813b824 */ /* 0x000fca00078e0213 */
[----:B--2---:R0:W-:Y:S01]  /*05a0*/  @!P3 STS.64 [R19], R14 ;  /* 0x0000000e1300b388 */ /* 0x0041e20000000a00 */
[----:B------:R-:W-:Y:S05]  /*05b0*/  @P4 BRA `(.L_x_4) ;  /* 0x00000000003c4947 */ /* 0x000fea0003800000 */
[----:B------:R-:W-:-:S05]  /*05c0*/  VIADD R8, R7, UR13 ;  /* 0x0000000d07087c36 */ /* 0x000fca0008000000 */
[----:B------:R-:W-:-:S04]  /*05d0*/  ISETP.GT.AND P3, PT, R8, -0x1, PT ;  /* 0xffffffff0800780c */ /* 0x000fc80003f64270 */
[----:B------:R-:W-:-:S04]  /*05e0*/  ISETP.LT.AND P3, PT, R8, UR19, P3 ;  /* 0x0000001308007c0c */ /* 0x000fc80009f61270 */
[----:B------:R-:W-:-:S13]  /*05f0*/  PLOP3.LUT P3, PT, P3, P0, PT, 0x80, 0x8 ;  /* 0x000000000008781c */ /* 0x000fda0001f61070 */
[----:B------:R-:W-:Y:S05]  /*0600*/  @!P3 BRA `(.L_x_4) ;  /* 0x000000000028b947 */ /* 0x000fea0003800000 */
[----:B0-----:R-:W0:Y:S01]  /*0610*/  LDC.64 R14, c[0x0][0x3c0] ;  /* 0x0000f000ff0e7b82 */ /* 0x001e220000000a00 */
[----:B------:R-:W-:-:S04]  /*0620*/  IMAD R19, R5, UR19, R8 ;  /* 0x0000001305137c24 */ /* 0x000fc8000f8e0208 */
[----:B0-----:R-:W-:-:S06]  /*0630*/  IMAD.WIDE R14, R19, 0x8, R14 ;  /* 0x00000008130e7825 */ /* 0x001fcc00078e020e */
[----:B------:R-:W2:Y:S01]  /*0640*/  LDG.E.64 R14, desc[UR10][R14.64] ;  /* 0x0000000a0e0e7981 */ /* 0x000ea2000c1e1b00 */
[----:B------:R-:W0:Y:S01]  /*0650*/  S2UR UR9, SR_CgaCtaId ;  /* 0x00000000000979c3 */ /* 0x000e220000008800 */
[----:B------:R-:W-:Y:S01]  /*0660*/  UMOV UR8, 0x400 ;  /* 0x0000040000087882 */ /* 0x000fe20000000000 */
[----:B------:R-:W-:Y:S01]  /*0670*/  IMAD.IADD R21, R6, 0x1, R21 ;  /* 0x0000000106157824 */ /* 0x000fe200078e0215 */
[----:B0-----:R-:W-:-:S06]  /*0680*/  ULEA UR8, UR9, UR8, 0x18 ;  /* 0x0000000809087291 */ /* 0x001fcc000f8ec0ff */
[----:B------:R-:W-:-:S05]  /*0690*/  LEA R21, R21, UR8, 0x3 ;  /* 0x0000000815157c11 */ /* 0x000fca000f8e18ff */
[----:B--2---:R1:W-:Y:S02]  /*06a0*/  STS.64 [R21], R14 ;  /* 0x0000000e15007388 */ /* 0x0043e40000000a00 */
.L_x_4:
[----:B------:R-:W-:Y:S05]  /*06b0*/  BSYNC.RECONVERGENT B0 ;  /* 0x0000000000007941 */ /* 0x000fea0003800200 */
.L_x_3:
[----:B------:R-:W-:Y:S04]  /*06c0*/  BSSY.RECONVERGENT B0, `(.L_x_5) ;  /* 0x0000011000007945 */ /* 0x000fe80003800200 */
[----:B------:R-:W-:Y:S05]  /*06d0*/  @P1 BRA `(.L_x_6) ;  /* 0x00000000003c1947 */ /* 0x000fea0003800000 */
[----:B------:R-:W-:-:S05]  /*06e0*/  VIADD R8, R7, UR12 ;  /* 0x0000000c07087c36 */ /* 0x000fca0008000000 */
[----:B------:R-:W-:-:S04]  /*06f0*/  ISETP.GT.AND P1, PT, R8, -0x1, PT ;  /* 0xffffffff0800780c */ /* 0x000fc80003f24270 */
[----:B------:R-:W-:-:S04]  /*0700*/  ISETP.LT.AND P1, PT, R8, UR19, P1 ;  /* 0x0000001308007c0c */ /* 0x000fc80008f21270 */
[----:B------:R-:W-:-:S13]  /*0710*/  PLOP3.LUT P1, PT, P1, P0, PT, 0x80, 0x8 ;  /* 0x000000000008781c */ /* 0x000fda0000f21070 */
[----:B------:R-:W-:Y:S05]  /*0720*/  @!P1 BRA `(.L_x_6) ;  /* 0x0000000000289947 */ /* 0x000fea0003800000 */
[----:B01----:R-:W0:Y:S01]  /*0730*/  LDC.64 R14, c[0x0][0x3c0] ;  /* 0x0000f000ff0e7b82 */ /* 0x003e220000000a00 */
        /* <DEDUP_REMOVED lines=9> */
.L_x_6:
[----:B------:R-:W-:Y:S05]  /*07d0*/  BSYNC.RECONVERGENT B0 ;  /* 0x0000000000007941 */ /* 0x000fea0003800200 */
.L_x_5:
[----:B------:R-:W-:Y:S04]  /*07e0*/  BSSY.RECONVERGENT B0, `(.L_x_7) ;  /* 0x0000011000007945 */ /* 0x000fe80003800200 */
[----:B------:R-:W-:Y:S05]  /*07f0*/  @P2 BRA `(.L_x_8) ;  /* 0x00000000003c2947 */ /* 0x000fea0003800000 */
[----:B------:R-:W-:-:S05]  /*0800*/  VIADD R8, R7, UR18 ;  /* 0x0000001207087c36 */ /* 0x000fca0008000000 */
[----:B------:R-:W-:-:S04]  /*0810*/  ISETP.GT.AND P1, PT, R8, -0x1, PT ;  /* 0xffffffff0800780c */ /* 0x000fc80003f24270 */
[----:B------:R-:W-:-:S04]  /*0820*/  ISETP.LT.AND P1, PT, R8, UR19, P1 ;  /* 0x0000001308007c0c */ /* 0x000fc80008f21270 */
[----:B------:R-:W-:-:S13]  /*0830*/  PLOP3.LUT P1, PT, P1, P0, PT, 0x80, 0x8 ;  /* 0x000000000008781c */ /* 0x000fda0000f21070 */
[----:B------:R-:W-:Y:S05]  /*0840*/  @!P1 BRA `(.L_x_8) ;  /* 0x0000000000289947 */ /* 0x000fea0003800000 */
[----:B012---:R-:W0:Y:S01]  /*0850*/  LDC.64 R14, c[0x0][0x3c0] ;  /* 0x0000f000ff0e7b82 */ /* 0x007e220000000a00 */
[----:B------:R-:W-:-:S04]  /*0860*/  IMAD R17, R5, UR19, R8 ;  /* 0x0000001305117c24 */ /* 0x000fc8000f8e0208 */
[----:B0-----:R-:W-:-:S06]  /*0870*/  IMAD.WIDE R14, R17, 0x8, R14 ;  /* 0x00000008110e7825 */ /* 0x001fcc00078e020e */
[----:B------:R-:W2:Y:S01]  /*0880*/  LDG.E.64 R14, desc[UR10][R14.64] ;  /* 0x0000000a0e0e7981 */ /* 0x000ea2000c1e1b00 */
[----:B------:R-:W0:Y:S01]  /*0890*/  S2UR UR9, SR_CgaCtaId ;  /* 0x00000000000979c3 */ /* 0x000e220000008800 */
[----:B------:R-:W-:Y:S01]  /*08a0*/  UMOV UR8, 0x400 ;  /* 0x0000040000087882 */ /* 0x000fe20000000000 */
[----:B------:R-:W-:Y:S01]  /*08b0*/  IADD3 R9, PT, PT, R6, R9, RZ ;  /* 0x0000000906097210 */ /* 0x000fe20007ffe0ff */
[----:B0-----:R-:W-:-:S06]  /*08c0*/  ULEA UR8, UR9, UR8, 0x18 ;  /* 0x0000000809087291 */ /* 0x001fcc000f8ec0ff */
[----:B------:R-:W-:-:S05]  /*08d0*/  LEA R9, R9, UR8, 0x3 ;  /* 0x0000000809097c11 */ /* 0x000fca000f8e18ff */
[----:B--2---:R3:W-:Y:S02]  /*08e0*/  STS.64 [R9], R14 ;  /* 0x0000000e09007388 */ /* 0x0047e40000000a00 */
.L_x_8:
[----:B------:R-:W-:Y:S05]  /*08f0*/  BSYNC.RECONVERGENT B0 ;  /* 0x0000000000007941 */ /* 0x000fea0003800200 */
.L_x_7:
[----:B------:R-:W-:-:S09]  /*0900*/  UISETP.NE.AND UP0, UPT, UR5, 0x4, UPT ;  /* 0x000000040500788c */ /* 0x000fd2000bf05270 */
[----:B------:R-:W-:Y:S05]  /*0910*/  BRA.U !UP0, `(.L_x_2) ;  /* 0x0000000508687547 */ /* 0x000fea000b800000 */
[----:B------:R-:W4:Y:S01]  /*0920*/  LDC R12, c[0x0][0x3a0] ;  /* 0x0000e800ff0c7b82 */ /* 0x000f220000000800 */
[----:B------:R-:W-:-:S07]  /*0930*/  UMOV UR18, 0x4 ;  /* 0x0000000400127882 */ /* 0x000fce0000000000 */
[----:B---3--:R-:W3:Y:S02]  /*0940*/  LDC.64 R8, c[0x0][0x3c0] ;  /* 0x0000f000ff087b82 */ /* 0x008ee40000000a00 */
.L_x_17:
[----:B0-----:R-:W-:Y:S01]  /*0950*/  VIADD R23, R11, UR4 ;  /* 0x000000040b177c36 */ /* 0x001fe20008000000 */
[----:B------:R-:W-:Y:S01]  /*0960*/  UIADD3 UR19, UPT, UPT, UR13, UR4, URZ ;  /* 0x000000040d137290 */ /* 0x000fe2000fffe0ff */
[----:B------:R-:W-:Y:S01]  /*0970*/  BSSY.RECONVERGENT B0, `(.L_x_9) ;  /* 0x000001f000007945 */ /* 0x000fe20003800200 */
[----:B------:R-:W-:Y:S01]  /*0980*/  UIADD3 UR18, UPT, UPT, UR18, 0x4, URZ ;  /* 0x0000000412127890 */ /* 0x000fe2000fffe0ff */
[C---:B-1----:R-:W-:Y:S01]  /*0990*/  VIADD R21, R23.reuse, UR13 ;  /* 0x0000000d17157c36 */ /* 0x042fe20008000000 */
[----:B------:R-:W-:Y:S01]  /*09a0*/  ISETP.GE.AND P3, PT, R23, UR14, PT ;  /* 0x0000000e17007c0c */ /* 0x000fe2000bf66270 */
[----:B------:R-:W-:Y:S02]  /*09b0*/  UIADD3 UR21, UPT, UPT, UR13, UR19, URZ ;  /* 0x000000130d157290 */ /* 0x000fe4000fffe0ff */
[----:B0-2---:R-:W-:Y:S01]  /*09c0*/  VIADD R19, R21, UR13 ;  /* 0x0000000d15137c36 */ /* 0x005fe20008000000 */
[-C--:B------:R-:W-:Y:S01]  /*09d0*/  ISETP.GE.U32.OR P3, PT, R13, R10.reuse, P3 ;  /* 0x0000000a0d00720c */ /* 0x080fe20001f66470 */
[----:B------:R-:W-:Y:S01]  /*09e0*/  UIADD3 UR8, UPT, UPT, UR13, UR21, URZ ;  /* 0x000000150d087290 */ /* 0x000fe2000fffe0ff */
[----:B------:R-:W-:Y:S01]  /*09f0*/  ISETP.GE.AND P4, PT, R21, UR14, PT ;  /* 0x0000000e15007c0c */ /* 0x000fe2000bf86270 */
[C---:B--2---:R-:W-:Y:S01]  /*0a00*/  VIADD R17, R19.reuse, UR13 ;  /* 0x0000000d13117c36 */ /* 0x044fe20008000000 */
[----:B------:R-:W-:Y:S01]  /*0a10*/  ISETP.GE.AND P2, PT, R19, UR14, PT ;  /* 0x0000000e13007c0c */ /* 0x000fe2000bf46270 */
[----:B------:R-:W-:Y:S01]  /*0a20*/  UISETP.NE.AND UP0, UPT, UR18, UR5, UPT ;  /* 0x000000051200728c */ /* 0x000fe2000bf05270 */
[----:B------:R-:W-:-:S02]  /*0a30*/  ISETP.GE.U32.OR P4, PT, R13, R10, P4 ;  /* 0x0000000a0d00720c */ /* 0x000fc40002786470 */
[----:B------:R-:W-:Y:S02]  /*0a40*/  ISETP.GE.AND P1, PT, R17, UR14, PT ;  /* 0x0000000e11007c0c */ /* 0x000fe4000bf26270 */
[CC--:B------:R-:W-:Y:S02]  /*0a50*/  ISETP.GE.U32.OR P2, PT, R13.reuse, R10.reuse, P2 ;  /* 0x0000000a0d00720c */ /* 0x0c0fe40001746470 */
[----:B------:R-:W-:Y:S01]  /*0a60*/  ISETP.GE.U32.OR P1, PT, R13, R10, P1 ;  /* 0x0000000a0d00720c */ /* 0x000fe20000f26470 */
[----:B------:R-:W-:-:S12]  /*0a70*/  @P3 BRA `(.L_x_10) ;  /* 0x0000000000383947 */ /* 0x000fd80003800000 */
[----:B------:R-:W-:-:S05]  /*0a80*/  VIADD R15, R7, UR4 ;  /* 0x00000004070f7c36 */ /* 0x000fca0008000000 */
[----:B------:R-:W-:-:S04]  /*0a90*/  ISETP.GT.AND P3, PT, R15, -0x1, PT ;  /* 0xffffffff0f00780c */ /* 0x000fc80003f64270 */
[----:B----4-:R-:W-:-:S04]  /*0aa0*/  ISETP.LT.AND P3, PT, R15, R12, P3 ;  /* 0x0000000c0f00720c */ /* 0x010fc80001f61270 */
[----:B------:R-:W-:-:S13]  /*0ab0*/  PLOP3.LUT P3, PT, P3, P0, PT, 0x80, 0x8 ;  /* 0x000000000008781c */ /* 0x000fda0001f61070 */
[----:B------:R-:W-:Y:S05]  /*0ac0*/  @!P3 BRA `(.L_x_10) ;  /* 0x000000000024b947 */ /* 0x000fea0003800000 */
[----:B------:R-:W-:-:S04]  /*0ad0*/  IMAD R15, R5, R12, R15 ;  /* 0x0000000c050f7224 */ /* 0x000fc800078e020f */
[----:B---3--:R-:W-:-:S06]  /*0ae0*/  IMAD.WIDE R14, R15, 0x8, R8 ;  /* 0x000000080f0e7825 */ /* 0x008fcc00078e0208 */
[----:B------:R-:W2:Y:S01]  /*0af0*/  LDG.E.64 R14, desc[UR10][R14.64] ;  /* 0x0000000a0e0e7981 */ /* 0x000ea2000c1e1b00 */
[----:B------:R-:W0:Y:S01]  /*0b00*/  S2UR UR12, SR_CgaCtaId ;  /* 0x00000000000c79c3 */ /* 0x000e220000008800 */
[----:B------:R-:W-:Y:S01]  /*0b10*/  UMOV UR9, 0x400 ;  /* 0x0000040000097882 */ /* 0x000fe20000000000 */
[----:B------:R-:W-:Y:S01]  /*0b20*/  IMAD.IADD R16, R6, 0x1, R23 ;  /* 0x0000000106107824 */ /* 0x000fe200078e0217 */
[----:B0-----:R-:W-:-:S06]  /*0b30*/  ULEA UR9, UR12, UR9, 0x18 ;  /* 0x000000090c097291 */ /* 0x001fcc000f8ec0ff */
[----:B------:R-:W-:-:S05]  /*0b40*/  LEA R23, R16, UR9, 0x3 ;  /* 0x0000000910177c11 */ /* 0x000fca000f8e18ff */
[----:B--2---:R0:W-:Y:S02]  /*0b50*/  STS.64 [R23], R14 ;  /* 0x0000000e17007388 */ /* 0x0041e40000000a00 */
.L_x_10:
[----:B------:R-:W-:Y:S05]  /*0b60*/  BSYNC.RECONVERGENT B0 ;  /* 0x0000000000007941 */ /* 0x000fea0003800200 */
.L_x_9:
[----:B------:R-:W-:Y:S04]  /*0b70*/  BSSY.RECONVERGENT B0, `(.L_x_11) ;  /* 0x0000010000007945 */ /* 0x000fe80003800200 */
[----:B------:R-:W-:Y:S05]  /*0b80*/  @P4 BRA `(.L_x_12) ;  /* 0x0000000000384947 */ /* 0x000fea0003800000 */
[----:B0-----:R-:W-:-:S04]  /*0b90*/  IADD3 R15, PT, PT, R7, UR19, RZ ;  /* 0x00000013070f7c10 */ /* 0x001fc8000fffe0ff */
        /* <DEDUP_REMOVED lines=13> */
.L_x_12:
[----:B------:R-:W-:Y:S05]  /*0c70*/  BSYNC.RECONVERGENT B0 ;  /* 0x0000000000007941 */ /* 0x000fea0003800200 */
.L_x_11:
[----:B------:R-:W-:Y:S04]  /*0c80*/  BSSY.RECONVERGENT B0, `(.L_x_13) ;  /* 0x0000010000007945 */ /* 0x000fe80003800200 */
[----:B------:R-:W-:Y:S05]  /*0c90*/  @P2 BRA `(.L_x_14) ;  /* 0x0000000000382947 */ /* 0x000fea0003800000 */
[----:B01----:R-:W-:-:S05]  /*0ca0*/  VIADD R15, R7, UR21 ;  /* 0x00000015070f7c36 */ /* 0x003fca0008000000 */
        /* <DEDUP_REMOVED lines=13> */
.L_x_14:
[----:B------:R-:W-:Y:S05]  /*0d80*/  BSYNC.RECONVERGENT B0 ;  /* 0x0000000000007941 */ /* 0x000fea0003800200 */
.L_x_13:
[----:B------:R-:W-:Y:S04]  /*0d90*/  BSSY.RECONVERGENT B0, `(.L_x_15) ;  /* 0x0000010000007945 */ /* 0x000fe80003800200 */
[----:B------:R-:W-:Y:S05]  /*0da0*/  @P1 BRA `(.L_x_16) ;  /* 0x0000000000381947 */ /* 0x000fea0003800000 */
[----:B012---:R-:W-:-:S05]  /*0db0*/  VIADD R15, R7, UR8 ;  /* 0x00000008070f7c36 */ /* 0x007fca0008000000 */
        /* <DEDUP_REMOVED lines=13> */
.L_x_16:
[----:B------:R-:W-:Y:S05]  /*0e90*/  BSYNC.RECONVERGENT B0 ;  /* 0x0000000000007941 */ /* 0x000fea0003800200 */
.L_x_15:
[----:B------:R-:W-:Y:S01]  /*0ea0*/  UIADD3 UR4, UPT, UPT, UR13, UR8, URZ ;  /* 0x000000080d047290 */ /* 0x000fe2000fffe0ff */
[----:B------:R-:W-:Y:S11]  /*0eb0*/  BRA.U UP0, `(.L_x_17) ;  /* 0xfffffff900a47547 */ /* 0x000ff6000b83ffff */
.L_x_2:
[----:B------:R-:W-:-:S09]  /*0ec0*/  UISETP.NE.AND UP0, UPT, UR20, URZ, UPT ;  /* 0x000000ff1400728c */ /* 0x000fd2000bf05270 */
[----:B------:R-:W-:Y:S05]  /*0ed0*/  BRA.U !UP0, `(.L_x_1) ;  /* 0x00000001086c7547 */ /* 0x000fea000b800000 */
[----:B0-2---:R-:W0:Y:S01]  /*0ee0*/  LDC R19, c[0x0][0x3a0] ;  /* 0x0000e800ff137b82 */ /* 0x005e220000000800 */
[----:B------:R-:W-:-:S07]  /*0ef0*/  UMOV UR5, URZ ;  /* 0x000000ff00057c82 */ /* 0x000fce0008000000 */
[----:B---3--:R-:W2:Y:S02]  /*0f00*/  LDC.64 R8, c[0x0][0x3c0] ;  /* 0x0000f000ff087b82 */ /* 0x008ea40000000a00 */
.L_x_20:
[----:B---3--:R-:W-:Y:S01]  /*0f10*/  VIADD R17, R11, UR4 ;  /* 0x000000040b117c36 */ /* 0x008fe20008000000 */
[----:B------:R-:W-:Y:S01]  /*0f20*/  UIADD3 UR5, UPT, UPT, UR5, 0x1, URZ ;  /* 0x0000000105057890 */ /* 0x000fe2000fffe0ff */
[----:B------:R-:W-:Y:S03]  /*0f30*/  BSSY.RECONVERGENT B0, `(.L_x_18) ;  /* 0x0000013000007945 */ /* 0x000fe60003800200 */
[----:B------:R-:W-:Y:S01]  /*0f40*/  ISETP.GE.AND P1, PT, R17, UR14, PT ;  /* 0x0000000e11007c0c */ /* 0x000fe2000bf26270 */
[----:B------:R-:W-:-:S03]  /*0f50*/  UISETP.NE.AND UP0, UPT, UR5, UR20, UPT ;  /* 0x000000140500728c */ /* 0x000fc6000bf05270 */
[----:B------:R-:W-:-:S13]  /*0f60*/  ISETP.GE.U32.OR P1, PT, R13, R10, P1 ;  /* 0x0000000a0d00720c */ /* 0x000fda0000f26470 */
[----:B------:R-:W-:Y:S05]  /*0f70*/  @P1 BRA `(.L_x_19) ;  /* 0x0000000000381947 */ /* 0x000fea0003800000 */
[----:B----4-:R-:W-:-:S04]  /*0f80*/  IADD3 R12, PT, PT, R7, UR4, RZ ;  /* 0x00000004070c7c10 */ /* 0x010fc8000fffe0ff */
[----:B------:R-:W-:-:S04]  /*0f90*/  ISETP.GT.AND P1, PT, R12, -0x1, PT ;  /* 0xffffffff0c00780c */ /* 0x000fc80003f24270 */
[----:B0-----:R-:W-:-:S04]  /*0fa0*/  ISETP.LT.AND P1, PT, R12, R19, P1 ;  /* 0x000000130c00720c */ /* 0x001fc80000f21270 */
[----:B------:R-:W-:-:S13]  /*0fb0*/  PLOP3.LUT P1, PT, P1, P0, PT, 0x80, 0x8 ;  /* 0x000000000008781c */ /* 0x000fda0000f21070 */
[----:B------:R-:W-:Y:S05]  /*0fc0*/  @!P1 BRA `(.L_x_19) ;  /* 0x0000000000249947 */ /* 0x000fea0003800000 */
[----:B-1----:R-:W-:-:S04]  /*0fd0*/  IMAD R15, R5, R19, R12 ;  /* 0x00000013050f7224 */ /* 0x002fc800078e020c */
[----:B--2---:R-:W-:-:S06]  /*0fe0*/  IMAD.WIDE R14, R15, 0x8, R8 ;  /* 0x000000080f0e7825 */ /* 0x004fcc00078e0208 */
[----:B------:R-:W2:Y:S01]  /*0ff0*/  LDG.E.64 R14, desc[UR10][R14.64] ;  /* 0x0000000a0e0e7981 */ /* 0x000ea2000c1e1b00 */
[----:B------:R-:W0:Y:S01]  /*1000*/  S2UR UR9, SR_CgaCtaId ;  /* 0x00000000000979c3 */ /* 0x000e220000008800 */
[----:B------:R-:W-:Y:S01]  /*1010*/  UMOV UR8, 0x400 ;  /* 0x0000040000087882 */ /* 0x000fe20000000000 */
[----:B------:R-:W-:Y:S01]  /*1020*/  IMAD.IADD R12, R6, 0x1, R17 ;  /* 0x00000001060c7824 */ /* 0x000fe200078e0211 */
[----:B0-----:R-:W-:-:S06]  /*1030*/  ULEA UR8, UR9, UR8, 0x18 ;  /* 0x0000000809087291 */ /* 0x001fcc000f8ec0ff */
[----:B------:R-:W-:-:S05]  /*1040*/  LEA R17, R12, UR8, 0x3 ;  /* 0x000000080c117c11 */ /* 0x000fca000f8e18ff */
[----:B--2---:R3:W-:Y:S02]  /*1050*/  STS.64 [R17], R14 ;  /* 0x0000000e11007388 */ /* 0x0047e40000000a00 */
.L_x_19:
[----:B------:R-:W-:Y:S05]  /*1060*/  BSYNC.RECONVERGENT B0 ;  /* 0x0000000000007941 */ /* 0x000fea0003800200 */
.L_x_18:
[----:B------:R-:W-:Y:S01]  /*1070*/  UIADD3 UR4, UPT, UPT, UR13, UR4, URZ ;  /* 0x000000040d047290 */ /* 0x000fe2000fffe0ff */
[----:B------:R-:W-:Y:S11]  /*1080*/  BRA.U UP0, `(.L_x_20) ;  /* 0xfffffffd00a07547 */ /* 0x000ff6000b83ffff */
.L_x_1:
[----:B------:R-:W5:Y:S02]  /*1090*/  LDCU UR4, c[0x0][0x3dc] ;  /* 0x00007b80ff0477ac */ /* 0x000f640008000800 */
[----:B-----5:R-:W-:-:S09]  /*10a0*/  UISETP.GE.AND UP0, UPT, UR4, 0x2, UPT ;  /* 0x000000020400788c */ /* 0x020fd2000bf06270 */
[----:B------:R-:W-:Y:S05]  /*10b0*/  BRA.U !UP0, `(.L_x_0) ;  /* 0x0000001108207547 */ /* 0x000fea000b800000 */
[----:B------:R-:W5:Y:S01]  /*10c0*/  I2F.U32.RP R10, UR13 ;  /* 0x0000000d000a7d06 */ /* 0x000f620008209000 */
[----:B------:R-:W0:Y:S01]  /*10d0*/  LDC R6, c[0x0][0x3d8] ;  /* 0x0000f600ff067b82 */ /* 0x000e220000000800 */
[----:B------:R-:W-:Y:S01]  /*10e0*/  UISETP.LT.AND UP0, UPT, URZ, UR17, UPT ;  /* 0x00000011ff00728c */ /* 0x000fe2000bf01270 */
[----:B------:R-:W-:Y:S01]  /*10f0*/  ISETP.NE.U32.AND P3, PT, RZ, UR13, PT ;  /* 0x0000000dff007c0c */ /* 0x000fe2000bf65070 */
[----:B------:R-:W-:Y:S02]  /*1100*/  UIMAD UR9, UR16, UR13, UR13 ;  /* 0x0000000d100972a4 */ /* 0x000fe4000f8e020d */
[----:B------:R-:W-:Y:S02]  /*1110*/  USEL UR4, URZ, UR17, !UP0 ;  /* 0x00000011ff047287 */ /* 0x000fe4000c000000 */
[----:B------:R-:W-:Y:S02]  /*1120*/  UIADD3 UR8, UPT, UPT, UR16, 0x2, URZ ;  /* 0x0000000210087890 */ /* 0x000fe4000fffe0ff */
[----:B------:R-:W-:Y:S01]  /*1130*/  UIADD3 UR5, UPT, UPT, UR4, -0x1, URZ ;  /* 0xffffffff04057890 */ /* 0x000fe2000fffe0ff */
[----:B-----5:R-:W5:Y:S01]  /*1140*/  MUFU.RCP R10, R10 ;  /* 0x0000000a000a7308 */ /* 0x020f620000001000 */
[----:B0-----:R-:W-:-:S04]  /*1150*/  ISETP.GT.AND P2, PT, R6, 0x1, PT ;  /* 0x000000010600780c */ /* 0x001fc80003f44270 */
[----:B------:R-:W-:-:S05]  /*1160*/  IMAD.U32 R6, RZ, RZ, UR5 ;  /* 0x00000005ff067e24 */ /* 0x000fca000f8e00ff */
[----:B------:R-:W0:Y:S01]  /*1170*/  S2UR UR5, SR_CgaCtaId ;  /* 0x00000000000579c3 */ /* 0x000e220000008800 */
[----:B-123--:R-:W-:Y:S01]  /*1180*/  SEL R15, RZ, 0x1, !P2 ;  /* 0x00000001ff0f7807 */ /* 0x00efe20005000000 */
[----:B-----5:R-:W-:Y:S02]  /*1190*/  VIADD R8, R10, 0xffffffe ;  /* 0x0ffffffe0a087836 */ /* 0x020fe40000000000 */
[----:B------:R-:W-:Y:S02]  /*11a0*/  IMAD R10, R2, UR8, R11 ;  /* 0x00000008020a7c24 */ /* 0x000fe4000f8e020b */
[----:B------:R1:W2:Y:S01]  /*11b0*/  F2I.FTZ.U32.TRUNC.NTZ R9, R8 ;  /* 0x0000000800097305 */ /* 0x0002a2000021f000 */
[----:B------:R-:W-:Y:S01]  /*11c0*/  @!P2 IMAD R6, RZ, RZ, UR4 ;  /* 0x00000004ff06ae24 */ /* 0x000fe2000f8e02ff */
[----:B------:R-:W-:Y:S01]  /*11d0*/  UMOV UR4, 0x400 ;  /* 0x0000040000047882 */ /* 0x000fe20000000000 */
[----:B-1----:R-:W-:Y:S02]  /*11e0*/  IMAD.MOV.U32 R8, RZ, RZ, RZ ;  /* 0x000000ffff087224 */ /* 0x002fe400078e00ff */
[----:B--2---:R-:W-:Y:S01]  /*11f0*/  IMAD.MOV R13, RZ, RZ, -R9 ;  /* 0x000000ffff0d7224 */ /* 0x004fe200078e0a09 */
[----:B0-----:R-:W-:-:S02]  /*1200*/  ULEA UR5, UR5, UR4, 0x18 ;  /* 0x0000000405057291 */ /* 0x001fc4000f8ec0ff */
[----:B------:R-:W-:Y:S01]  /*1210*/  UIADD3 UR4, UPT, UPT, UR16, 0x3, URZ ;  /* 0x0000000310047890 */ /* 0x000fe2000fffe0ff */
[----:B------:R-:W-:Y:S01]  /*1220*/  IMAD R13, R13, UR13, RZ ;  /* 0x0000000d0d0d7c24 */ /* 0x000fe2000f8e02ff */
[----:B------:R-:W-:Y:S02]  /*1230*/  ULEA UR12, UR13, UR5, 0x3 ;  /* 0x000000050d0c7291 */ /* 0x000fe4000f8e18ff */
[----:B------:R-:W-:Y:S01]  /*1240*/  ULEA UR18, UR13, UR5, 0x4 ;  /* 0x000000050d127291 */ /* 0x000fe2000f8e20ff */
[----:B------:R-:W-:Y:S01]  /*1250*/  IMAD.HI.U32 R13, R9, R13, R8 ;  /* 0x0000000d090d7227 */ /* 0x000fe200078e0008 */
[----:B------:R-:W-:-:S05]  /*1260*/  UIMAD UR5, UR13, 0x18, UR5 ;  /* 0x000000180d0578a4 */ /* 0x000fca000f8e0205 */
[----:B------:R-:W-:-:S04]  /*1270*/  IMAD.HI.U32 R8, R13, R6, RZ ;  /* 0x000000060d087227 */ /* 0x000fc800078e00ff */
[----:B------:R-:W-:Y:S01]  /*1280*/  IMAD R13, R2, UR4, R11 ;  /* 0x00000004020d7c24 */ /* 0x000fe2000f8e020b */
[----:B------:R-:W-:-:S03]  /*1290*/  IADD3 R9, PT, PT, -R8, RZ, RZ ;  /* 0x000000ff08097210 */ /* 0x000fc60007ffe1ff */
[----:B------:R-:W-:Y:S02]  /*12a0*/  VIADD R13, R13, -UR7 ;  /* 0x800000070d0d7c36 */ /* 0x000fe40008000000 */
[----:B------:R-:W-:-:S05]  /*12b0*/  IMAD R6, R9, UR13, R6 ;  /* 0x0000000d09067c24 */ /* 0x000fca000f8e0206 */
[----:B------:R-:W-:-:S13]  /*12c0*/  ISETP.GE.U32.AND P0, PT, R6, UR13, PT ;  /* 0x0000000d06007c0c */ /* 0x000fda000bf06070 */
[----:B------:R-:W-:Y:S02]  /*12d0*/  @P0 VIADD R6, R6, -UR13 ;  /* 0x8000000d06060c36 */ /* 0x000fe40008000000 */
[----:B------:R-:W-:-:S03]  /*12e0*/  @P0 VIADD R8, R8, 0x1 ;  /* 0x0000000108080836 */ /* 0x000fc60000000000 */
[----:B------:R-:W-:Y:S01]  /*12f0*/  ISETP.GE.U32.AND P1, PT, R6, UR13, PT ;  /* 0x0000000d06007c0c */ /* 0x000fe2000bf26070 */
[----:B------:R-:W-:-:S05]  /*1300*/  IMAD.U32 R6, RZ, RZ, UR9 ;  /* 0x00000009ff067e24 */ /* 0x000fca000f8e00ff */
[----:B------:R-:W-:Y:S02]  /*1310*/  IADD3 R9, PT, PT, R11, -UR7, R6 ;  /* 0x800000070b097c10 */ /* 0x000fe4000fffe006 */
[----:B------:R-:W-:-:S05]  /*1320*/  IADD3 R11, PT, PT, R10, -UR7, RZ ;  /* 0x800000070a0b7c10 */ /* 0x000fca000fffe0ff */
[----:B------:R-:W-:Y:S01]  /*1330*/  @P1 VIADD R8, R8, 0x1 ;  /* 0x0000000108081836 */ /* 0x000fe20000000000 */
[----:B------:R-:W-:-:S05]  /*1340*/  @!P3 LOP3.LUT R8, RZ, UR13, RZ, 0x33, !PT ;  /* 0x0000000dff08bc12 */ /* 0x000fca000f8e33ff */
[----:B------:R-:W-:Y:S02]  /*1350*/  IMAD.IADD R6, R15, 0x1, R8 ;  /* 0x000000010f067824 */ /* 0x000fe400078e0208 */
[----:B------:R-:W-:-:S07]  /*1360*/  IMAD.MOV.U32 R8, RZ, RZ, R0 ;  /* 0x000000ffff087224 */ /* 0x000fce00078e0000 */
.L_x_29:
[----:B------:R-:W-:-:S09]  /*1370*/  UISETP.GE.AND UP0, UPT, UR14, 0x1, UPT ;  /* 0x000000010e00788c */ /* 0x000fd2000bf06270 */
[----:B012---:R-:W-:Y:S05]  /*1380*/  BRA.U !UP0, `(.L_x_21) ;  /* 0x0000000d08607547 */ /* 0x007fea000b800000 */
[----:B------:R-:W0:Y:S01]  /*1390*/  S2R R15, SR_TID.Y ;  /* 0x00000000000f7919 */ /* 0x000e220000002200 */
[----:B------:R-:W1:Y:S01]  /*13a0*/  LDCU UR4, c[0x0][0x3a4] ;  /* 0x00007480ff0477ac */ /* 0x000e620008000800 */
[----:B------:R-:W-:Y:S01]  /*13b0*/  ISETP.GE.U32.AND P1, PT, R6, 0x3, PT ;  /* 0x000000030600780c */ /* 0x000fe20003f26070 */
[----:B----4-:R-:W-:-:S05]  /*13c0*/  IMAD.IADD R12, R5, 0x1, R8 ;  /* 0x00000001050c7824 */ /* 0x010fca00078e0208 */
[----:B-1----:R-:W-:Y:S01]  /*13d0*/  ISETP.GE.AND P0, PT, R12, UR4, PT ;  /* 0x000000040c007c0c */ /* 0x002fe2000bf06270 */
[----:B------:R-:W-:-:S03]  /*13e0*/  UMOV UR4, URZ ;  /* 0x000000ff00047c82 */ /* 0x000fc60008000000 */
[----:B------:R-:W-:Y:S01]  /*13f0*/  ISETP.GT.AND P0, PT, R12, -0x1, !P0 ;  /* 0xffffffff0c00780c */ /* 0x000fe20004704270 */
[----:B0-----:R-:W-:Y:S02]  /*1400*/  IMAD.IADD R10, R15, 0x1, R8 ;  /* 0x000000010f0a7824 */ /* 0x001fe400078e0208 */
[----:B------:R-:W-:Y:S10]  /*1410*/  @!P1 BRA `(.L_x_22) ;  /* 0x0000000800009947 */ /* 0x000ff40003800000 */
[----:B------:R-:W0:Y:S01]  /*1420*/  S2R R27, SR_TID.X ;  /* 0x00000000001b7919 */ /* 0x000e220000002100 */
[----:B------:R-:W1:Y:S01]  /*1430*/  LDCU UR4, c[0x0][0x3a0] ;  /* 0x00007400ff0477ac */ /* 0x000e620008000800 */
[----:B------:R-:W-:Y:S01]  /*1440*/  VIADD R15, R0, UR15 ;  /* 0x0000000f000f7c36 */ /* 0x000fe20008000000 */
[----:B------:R-:W-:-:S04]  /*1450*/  ISETP.GT.AND P1, PT, R7, -0x1, PT ;  /* 0xffffffff0700780c */ /* 0x000fc80003f24270 */
[----:B------:R-:W-:Y:S02]  /*1460*/  ISETP.GE.AND P6, PT, R10, R15, PT ;  /* 0x0000000f0a00720c */ /* 0x000fe40003fc6270 */
[----:B-1----:R-:W-:Y:S01]  /*1470*/  ISETP.LT.AND P2, PT, R7, UR4, P1 ;  /* 0x0000000407007c0c */ /* 0x002fe20008f41270 */
[----:B------:R-:W-:Y:S01]  /*1480*/  IMAD R17, R12, UR4, R7 ;  /* 0x000000040c117c24 */ /* 0x000fe2000f8e0207 */
[----:B0-----:R-:W-:-:S04]  /*1490*/  ISETP.GE.OR P1, PT, R27, UR14, P6 ;  /* 0x0000000e1b007c0c */ /* 0x001fc8000b726670 */
[----:B------:R-:W-:-:S13]  /*14a0*/  PLOP3.LUT P1, PT, P1, P2, P0, 0xf7, 0x0 ;  /* 0x000000000000781c */ /* 0x000fda0000f25e07 */
[----:B------:R-:W0:Y:S02]  /*14b0*/  @!P1 LDC.64 R14, c[0x0][0x3c0] ;  /* 0x0000f000ff0e9b82 */ /* 0x000e240000000a00 */
[----:B0-----:R-:W-:-:S05]  /*14c0*/  @!P1 IMAD.WIDE R14, R17, 0x8, R14 ;  /* 0x00000008110e9825 */ /* 0x001fca00078e020e */
[----:B------:R0:W2:Y:S01]  /*14d0*/  @!P1 LDG.E.64 R20, desc[UR10][R14.64] ;  /* 0x0000000a0e149981 */ /* 0x0000a2000c1e1b00 */
[----:B------:R-:W-:Y:S01]  /*14e0*/  VIADD R16, R27, UR13 ;  /* 0x0000000d1b107c36 */ /* 0x000fe20008000000 */
[----:B------:R-:W-:Y:S01]  /*14f0*/  ISETP.GT.AND P5, PT, R9, -0x1, PT ;  /* 0xffffffff0900780c */ /* 0x000fe20003fa4270 */
[--C-:B------:R-:W-:Y:S01]  /*1500*/  IMAD R23, R2, 0x2, R27.reuse ;  /* 0x0000000202177824 */ /* 0x100fe200078e021b */
[----:B------:R-:W-:Y:S01]  /*1510*/  ISETP.GT.AND P3, PT, R11, -0x1, PT ;  /* 0xffffffff0b00780c */ /* 0x000fe20003f64270 */
[----:B------:R-:W1:Y:S01]  /*1520*/  @!P1 S2R R22, SR_CgaCtaId ;  /* 0x0000000000169919 */ /* 0x000e620000008800 */
[----:B------:R-:W-:Y:S01]  /*1530*/  ISETP.GE.OR P4, PT, R16, UR14, P6 ;  /* 0x0000000e10007c0c */ /* 0x000fe2000b786670 */
[----:B------:R-:W-:Y:S01]  /*1540*/  IMAD R25, R2, 0x3, R27 ;  /* 0x0000000302197824 */ /* 0x000fe200078e021b */
[----:B------:R-:W-:Y:S01]  /*1550*/  ISETP.LT.AND P5, PT, R9, UR4, P5 ;  /* 0x0000000409007c0c */ /* 0x000fe2000afa1270 */
[----:B------:R-:W-:Y:S01]  /*1560*/  USHF.L.U32 UR8, UR14, 0x3, URZ ;  /* 0x000000030e087899 */ /* 0x000fe200080006ff */
[----:B------:R-:W-:-:S02]  /*1570*/  ISETP.LT.AND P3, PT, R11, UR4, P3 ;  /* 0x000000040b007c0c */ /* 0x000fc40009f61270 */
[----:B------:R-:W-:Y:S02]  /*1580*/  PLOP3.LUT P4, PT, P4, P5, P0, 0xf7, 0x0 ;  /* 0x000000000000781c */ /* 0x000fe4000278be07 */
[----:B------:R-:W-:Y:S02]  /*1590*/  ISETP.GE.OR P5, PT, R23, UR14, P6 ;  /* 0x0000000e17007c0c */ /* 0x000fe4000b7a6670 */
[C---:B------:R-:W-:Y:S02]  /*15a0*/  ISETP.GT.AND P2, PT, R13.reuse, -0x1, PT ;  /* 0xffffffff0d00780c */ /* 0x040fe40003f44270 */
[----:B------:R-:W-:Y:S02]  /*15b0*/  PLOP3.LUT P3, PT, P5, P3, P0, 0xf7, 0x0 ;  /* 0x000000000000781c */ /* 0x000fe40002f67e07 */
[----:B------:R-:W-:Y:S02]  /*15c0*/  ISETP.LT.AND P2, PT, R13, UR4, P2 ;  /* 0x000000040d007c0c */ /* 0x000fe40009741270 */
[----:B------:R-:W-:-:S02]  /*15d0*/  ISETP.GE.OR P5, PT, R25, UR14, P6 ;  /* 0x0000000e19007c0c */ /* 0x000fc4000b7a6670 */
[----:B------:R-:W-:Y:S01]  /*15e0*/  SHF.L.U32 R29, R27, 0x3, RZ ;  /* 0x000000031b1d7819 */ /* 0x000fe200000006ff */
[----:B------:R-:W3:Y:S01]  /*15f0*/  @!P4 LDC.64 R18, c[0x0][0x3c0] ;  /* 0x0000f000ff12cb82 */ /* 0x000ee20000000a00 */
[----:B------:R-:W-:-:S03]  /*1600*/  PLOP3.LUT P2, PT, P5, P2, P0, 0xf7, 0x0 ;  /* 0x000000000000781c */ /* 0x000fc60002f45e07 */
[----:B------:R-:W-:Y:S01]  /*1610*/  IMAD R29, R10, UR8, R29 ;  /* 0x000000080a1d7c24 */ /* 0x000fe2000f8e021d */
[----:B------:R-:W4:Y:S01]  /*1620*/  LDCU UR8, c[0x0][0x3a0] ;  /* 0x00007400ff0877ac */ /* 0x000f220008000800 */
[----:B------:R-:W-:Y:S02]  /*1630*/  @!P1 MOV R10, 0x400 ;  /* 0x00000400000a9802 */ /* 0x000fe40000000f00 */
[----:B0-----:R-:W0:Y:S02]  /*1640*/  @!P3 LDC.64 R14, c[0x0][0x3c0] ;  /* 0x0000f000ff0ebb82 */ /* 0x001e240000000a00 */
[----:B-1----:R-:W-:-:S06]  /*1650*/  @!P1 LEA R22, R22, R10, 0x18 ;  /* 0x0000000a16169211 */ /* 0x002fcc00078ec0ff */
[----:B------:R-:W1:Y:S01]  /*1660*/  @!P2 LDC.64 R16, c[0x0][0x3c0] ;  /* 0x0000f000ff10ab82 */ /* 0x000e620000000a00 */
[----:B------:R-:W-:Y:S02]  /*1670*/  @!P1 IMAD.IADD R22, R22, 0x1, R29 ;  /* 0x0000000116169824 */ /* 0x000fe400078e021d */
[----:B----4-:R-:W-:-:S04]  /*1680*/  IMAD R10, R12, UR8, R13 ;  /* 0x000000080c0a7c24 */ /* 0x010fc8000f8e020d */
[----:B-1----:R-:W-:-:S06]  /*1690*/  @!P2 IMAD.WIDE R16, R10, 0x8, R16 ;  /* 0x000000080a10a825 */ /* 0x002fcc00078e0210 */
[----:B------:R-:W4:Y:S04]  /*16a0*/  @!P2 LDG.E.64 R16, desc[UR10][R16.64] ;  /* 0x0000000a1010a981 */ /* 0x000f28000c1e1b00 */
[----:B--2---:R1:W-:Y:S02]  /*16b0*/  @!P1 STS.64 [R22], R20 ;  /* 0x0000001416009388 */ /* 0x0043e40000000a00 */
[C---:B-1----:R-:W-:Y:S02]  /*16c0*/  IMAD R20, R12.reuse, UR4, R9 ;  /* 0x000000040c147c24 */ /* 0x042fe4000f8e0209 */
[----:B------:R-:W-:Y:S02]  /*16d0*/  IMAD R21, R12, UR4, R11 ;  /* 0x000000040c157c24 */ /* 0x000fe4000f8e020b */
[----:B---3--:R-:W-:-:S04]  /*16e0*/  @!P4 IMAD.WIDE R18, R20, 0x8, R18 ;  /* 0x000000081412c825 */ /* 0x008fc800078e0212 */
[----:B0-----:R-:W-:Y:S02]  /*16f0*/  @!P3 IMAD.WIDE R14, R21, 0x8, R14 ;  /* 0x00000008150eb825 */ /* 0x001fe400078e020e */
[----:B------:R-:W2:Y:S04]  /*1700*/  @!P4 LDG.E.64 R18, desc[UR10][R18.64] ;  /* 0x0000000a1212c981 */ /* 0x000ea8000c1e1b00 */
[----:B------:R-:W3:Y:S01]  /*1710*/  @!P3 LDG.E.64 R14, desc[UR10][R14.64] ;  /* 0x0000000a0e0eb981 */ /* 0x000ee2000c1e1b00 */
[----:B------:R-:W-:-:S05]  /*1720*/  VIADD R22, R6, 0x1 ;  /* 0x0000000106167836 */ /* 0x000fca0000000000 */
[----:B------:R-:W-:-:S04]  /*1730*/  LOP3.LUT R22, R22, 0xfffffffc, RZ, 0xc0, !PT ;  /* 0xfffffffc16167812 */ /* 0x000fc800078ec0ff */
[----:B------:R-:W-:-:S04]  /*1740*/  IADD3 R24, PT, PT, -R22, 0x4, RZ ;  /* 0x0000000416187810 */ /* 0x000fc80007ffe1ff */
[----:B------:R-:W-:Y:S01]  /*1750*/  ISETP.NE.AND P1, PT, R24, RZ, PT ;  /* 0x000000ff1800720c */ /* 0x000fe20003f25270 */
[----:B------:R-:W-:-:S04]  /*1760*/  UIADD3 UR4, UPT, UPT, UR13, UR13, UR13 ;  /* 0x0000000d0d047290 */ /* 0x000fc8000fffe00d */
[----:B------:R-:W-:Y:S01]  /*1770*/  UIADD3 UR4, UPT, UPT, UR4, UR13, URZ ;  /* 0x0000000d04047290 */ /* 0x000fe2000fffe0ff */
[----:B--2---:R0:W-:Y:S04]  /*1780*/  @!P4 STS.64 [R29+UR12], R18 ;  /* 0x000000121d00c988 */ /* 0x0041e80008000a0c */
[----:B---3--:R0:W-:Y:S04]  /*1790*/  @!P3 STS.64 [R29+UR18], R14 ;  /* 0x0000000e1d00b988 */ /* 0x0081e80008000a12 */
[----:B----4-:R0:W-:Y:S01]  /*17a0*/  @!P2 STS.64 [R29+UR5], R16 ;  /* 0x000000101d00a988 */ /* 0x0101e20008000a05 */
[----:B------:R-:W-:Y:S05]  /*17b0*/  @!P1 BRA `(.L_x_22) ;  /* 0x0000000400189947 */ /* 0x000fea0003800000 */
[----:B0-----:R-:W-:Y:S01]  /*17c0*/  IMAD R19, R12, UR8, R7 ;  /* 0x000000080c137c24 */ /* 0x001fe2000f8e0207 */
[C---:B------:R-:W-:Y:S01]  /*17d0*/  LEA R22, R2.reuse, R23, 0x2 ;  /* 0x0000001702167211 */ /* 0x040fe200078e10ff */
[C---:B------:R-:W-:Y:S01]  /*17e0*/  IMAD R17, R2.reuse, 0x20, R29 ;  /* 0x0000002002117824 */ /* 0x040fe200078e021d */
[----:B------:R-:W0:Y:S01]  /*17f0*/  LDCU UR8, c[0x0][0x3a0] ;  /* 0x00007400ff0877ac */ /* 0x000e220008000800 */
[----:B------:R-:W-:Y:S01]  /*1800*/  VIADD R29, R27, UR13 ;  /* 0x0000000d1b1d7c36 */ /* 0x000fe20008000000 */
[C---:B------:R-:W-:Y:S01]  /*1810*/  LEA R23, R2.reuse, R19, 0x2 ;  /* 0x0000001302177211 */ /* 0x040fe200078e10ff */
[C---:B------:R-:W-:Y:S02]  /*1820*/  IMAD R15, R2.reuse, 0x4, R10 ;  /* 0x00000004020f7824 */ /* 0x040fe400078e020a */
[C---:B------:R-:W-:Y:S02]  /*1830*/  IMAD R21, R2.reuse, 0x4, R21 ;  /* 0x0000000402157824 */ /* 0x040fe400078e0215 */
[----:B------:R-:W-:-:S02]  /*1840*/  IMAD R20, R2, 0x4, R20 ;  /* 0x0000000402147824 */ /* 0x000fc400078e0214 */
[C---:B------:R-:W-:Y:S02]  /*1850*/  IMAD R25, R2.reuse, 0x4, R25 ;  /* 0x0000000402197824 */ /* 0x040fe400078e0219 */
[C---:B------:R-:W-:Y:S02]  /*1860*/  IMAD R27, R2.reuse, 0x4, R27 ;  /* 0x00000004021b7824 */ /* 0x040fe400078e021b */
[C---:B------:R-:W-:Y:S02]  /*1870*/  IMAD R10, R2.reuse, 0x4, R11 ;  /* 0x00000004020a7824 */ /* 0x040fe400078e020b */
[C---:B------:R-:W-:Y:S02]  /*1880*/  IMAD R12, R2.reuse, 0x4, R13 ;  /* 0x00000004020c7824 */ /* 0x040fe400078e020d */
[C---:B------:R-:W-:Y:S02]  /*1890*/  IMAD R14, R2.reuse, 0x4, R9 ;  /* 0x00000004020e7824 */ /* 0x040fe400078e0209 */
[----:B------:R-:W-:-:S02]  /*18a0*/  IMAD R29, R2, 0x4, R29 ;  /* 0x00000004021d7824 */ /* 0x000fc400078e021d */
[----:B0-----:R-:W-:-:S07]  /*18b0*/  IMAD R16, R2, 0x4, R7 ;  /* 0x0000000402107824 */ /* 0x001fce00078e0207 */
.L_x_23:
[C---:B------:R-:W-:Y:S02]  /*18c0*/  ISETP.GT.AND P1, PT, R16.reuse, -0x1, PT ;  /* 0xffffffff1000780c */ /* 0x040fe40003f24270 */
[----:B------:R-:W-:Y:S02]  /*18d0*/  ISETP.GE.OR P2, PT, R27, UR14, P6 ;  /* 0x0000000e1b007c0c */ /* 0x000fe4000b746670 */
[----:B------:R-:W-:-:S04]  /*18e0*/  ISETP.LT.AND P1, PT, R16, UR8, P1 ;  /* 0x0000000810007c0c */ /* 0x000fc80008f21270 */
[----:B------:R-:W-:-:S13]  /*18f0*/  PLOP3.LUT P1, PT, P2, P1, P0, 0xf7, 0x0 ;  /* 0x000000000000781c */ /* 0x000fda0001723e07 */
[----:B------:R-:W0:Y:S01]  /*1900*/  @!P1 S2R R19, SR_CgaCtaId ;  /* 0x0000000000139919 */ /* 0x000e220000008800 */
[----:B------:R-:W-:-:S04]  /*1910*/  @!P1 MOV R26, 0x400 ;  /* 0x00000400001a9802 */ /* 0x000fc80000000f00 */
[----:B0-----:R-:W-:Y:S02]  /*1920*/  @!P1 LEA R26, R19, R26, 0x18 ;  /* 0x0000001a131a9211 */ /* 0x001fe400078ec0ff */
[----:B------:R-:W0:Y:S02]  /*1930*/  @!P1 LDC.64 R18, c[0x0][0x3c0] ;  /* 0x0000f000ff129b82 */ /* 0x000e240000000a00 */
[----:B0-----:R-:W-:-:S06]  /*1940*/  @!P1 IMAD.WIDE R18, R23, 0x8, R18 ;  /* 0x0000000817129825 */ /* 0x001fcc00078e0212 */
[----:B------:R-:W2:Y:S01]  /*1950*/  @!P1 LDG.E.64 R18, desc[UR10][R18.64] ;  /* 0x0000000a12129981 */ /* 0x000ea2000c1e1b00 */
[----:B------:R-:W-:Y:S01]  /*1960*/  @!P1 IMAD.IADD R26, R26, 0x1, R17 ;  /* 0x000000011a1a9824 */ /* 0x000fe200078e0211 */
[----:B------:R-:W-:-:S04]  /*1970*/  ISETP.GE.OR P2, PT, R29, UR14, P6 ;  /* 0x0000000e1d007c0c */ /* 0x000fc8000b746670 */
[----:B--2---:R0:W-:Y:S01]  /*1980*/  @!P1 STS.64 [R26], R18 ;  /* 0x000000121a009388 */ /* 0x0041e20000000a00 */
[----:B------:R-:W-:-:S04]  /*1990*/  ISETP.GT.AND P1, PT, R14, -0x1, PT ;  /* 0xffffffff0e00780c */ /* 0x000fc80003f24270 */
[----:B------:R-:W-:-:S04]  /*19a0*/  ISETP.LT.AND P1, PT, R14, UR8, P1 ;  /* 0x000000080e007c0c */ /* 0x000fc80008f21270 */
[----:B------:R-:W-:-:S13]  /*19b0*/  PLOP3.LUT P1, PT, P2, P1, P0, 0xf7, 0x0 ;  /* 0x000000000000781c */ /* 0x000fda0001723e07 */
[----:B0-----:R-:W0:Y:S02]  /*19c0*/  @!P1 LDC.64 R18, c[0x0][0x3c0] ;  /* 0x0000f000ff129b82 */ /* 0x001e240000000a00 */
[----:B0-----:R-:W-:-:S06]  /*19d0*/  @!P1 IMAD.WIDE R18, R20, 0x8, R18 ;  /* 0x0000000814129825 */ /* 0x001fcc00078e0212 */
[----:B------:R-:W2:Y:S01]  /*19e0*/  @!P1 LDG.E.64 R18, desc[UR10][R18.64] ;  /* 0x0000000a12129981 */ /* 0x000ea2000c1e1b00 */
[----:B------:R-:W-:-:S03]  /*19f0*/  ISETP.GE.OR P2, PT, R22, UR14, P6 ;  /* 0x0000000e16007c0c */ /* 0x000fc6000b746670 */
[----:B--2---:R0:W-:Y:S01]  /*1a00*/  @!P1 STS.64 [R17+UR12], R18 ;  /* 0x0000001211009988 */ /* 0x0041e20008000a0c */
        /* <DEDUP_REMOVED lines=14> */
[----:B------:R-:W-:Y:S01]  /*1af0*/  VIADD R24, R24, 0x4 ;  /* 0x0000000418187836 */ /* 0x000fe20000000000 */
[----:B------:R-:W-:Y:S01]  /*1b00*/  UIADD3 UR4, UPT, UPT, UR13, UR4, UR13 ;  /* 0x000000040d047290 */ /* 0x000fe2000fffe00d */
[C---:B------:R-:W-:Y:S01]  /*1b10*/  IMAD R29, R2.reuse, 0x4, R29 ;  /* 0x00000004021d7824 */ /* 0x040fe200078e021d */
[C---:B------:R-:W-:Y:S01]  /*1b20*/  LEA R25, R2.reuse, R25, 0x2 ;  /* 0x0000001902197211 */ /* 0x040fe200078e10ff */
[C---:B------:R-:W-:Y:S01]  /*1b30*/  IMAD R22, R2.reuse, 0x4, R22 ;  /* 0x0000000402167824 */ /* 0x040fe200078e0216 */
[----:B------:R-:W-:Y:S01]  /*1b40*/  UIADD3 UR4, UPT, UPT, UR13, UR4, UR13 ;  /* 0x000000040d047290 */ /* 0x000fe2000fffe00d */
[C---:B------:R-:W-:Y:S01]  /*1b50*/  IMAD R27, R2.reuse, 0x4, R27 ;  /* 0x00000004021b7824 */ /* 0x040fe200078e021b */
[C---:B------:R-:W-:Y:S01]  /*1b60*/  LEA R20, R2.reuse, R20, 0x2 ;  /* 0x0000001402147211 */ /* 0x040fe200078e10ff */
[C---:B------:R-:W-:Y:S02]  /*1b70*/  IMAD R10, R2.reuse, 0x4, R10 ;  /* 0x00000004020a7824 */ /* 0x040fe400078e020a */
[----:B------:R-:W-:-:S02]  /*1b80*/  IMAD R12, R2, 0x4, R12 ;  /* 0x00000004020c7824 */ /* 0x000fc400078e020c */
[C---:B------:R-:W-:Y:S02]  /*1b90*/  IMAD R14, R2.reuse, 0x4, R14 ;  /* 0x00000004020e7824 */ /* 0x040fe400078e020e */
[C---:B------:R-:W-:Y:S02]  /*1ba0*/  IMAD R16, R2.reuse, 0x4, R16 ;  /* 0x0000000402107824 */ /* 0x040fe400078e0210 */
[C---:B------:R-:W-:Y:S02]  /*1bb0*/  IMAD R23, R2.reuse, 0x4, R23 ;  /* 0x0000000402177824 */ /* 0x040fe400078e0217 */
[C---:B------:R-:W-:Y:S02]  /*1bc0*/  IMAD R21, R2.reuse, 0x4, R21 ;  /* 0x0000000402157824 */ /* 0x040fe400078e0215 */
[----:B------:R-:W-:Y:S01]  /*1bd0*/  IMAD R15, R2, 0x4, R15 ;  /* 0x00000004020f7824 */ /* 0x000fe200078e020f */
[----:B--2---:R0:W-:Y:S01]  /*1be0*/  @!P1 STS.64 [R17+UR5], R18 ;  /* 0x0000001211009988 */ /* 0x0041e20008000a05 */
[----:B------:R-:W-:Y:S01]  /*1bf0*/  ISETP.NE.AND P1, PT, R24, RZ, PT ;  /* 0x000000ff1800720c */ /* 0x000fe20003f25270 */
[----:B0-----:R-:W-:-:S12]  /*1c00*/  IMAD R17, R2, 0x20, R17 ;  /* 0x0000002002117824 */ /* 0x001fd800078e0211 */
[----:B------:R-:W-:Y:S05]  /*1c10*/  @P1 BRA `(.L_x_23) ;  /* 0xfffffffc00281947 */ /* 0x000fea000383ffff */
.L_x_22:
[----:B0-----:R-:W-:-:S05]  /*1c20*/  VIADD R16, R6, 0x1 ;  /* 0x0000000106107836 */ /* 0x001fca0000000000 */
[----:B------:R-:W-:-:S04]  /*1c30*/  LOP3.LUT R16, R16, 0x3, RZ, 0xc0, !PT ;  /* 0x0000000310107812 */ /* 0x000fc800078ec0ff */
[----:B------:R-:W-:-:S13]  /*1c40*/  ISETP.NE.AND P1, PT, R16, RZ, PT ;  /* 0x000000ff1000720c */ /* 0x000fda0003f25270 */
[----:B------:R-:W-:Y:S05]  /*1c50*/  @!P1 BRA `(.L_x_21) ;  /* 0x00000004002c9947 */ /* 0x000fea0003800000 */
[----:B------:R-:W0:Y:S01]  /*1c60*/  S2R R15, SR_TID.Y ;  /* 0x00000000000f7919 */ /* 0x000e220000002200 */
[----:B------:R-:W-:Y:S01]  /*1c70*/  VIADD R10, R0, UR15 ;  /* 0x0000000f000a7c36 */ /* 0x000fe20008000000 */
[----:B------:R-:W-:Y:S01]  /*1c80*/  BSSY.RECONVERGENT B0, `(.L_x_24) ;  /* 0x000001a000007945 */ /* 0x000fe20003800200 */
[----:B------:R-:W-:Y:S01]  /*1c90*/  ISETP.NE.AND P3, PT, R16, 0x1, PT ;  /* 0x000000011000780c */ /* 0x000fe20003f65270 */
[----:B------:R-:W1:Y:S01]  /*1ca0*/  S2R R19, SR_TID.X ;  /* 0x0000000000137919 */ /* 0x000e620000002100 */
[--C-:B------:R-:W-:Y:S02]  /*1cb0*/  IMAD.IADD R12, R5, 0x1, R8.reuse ;  /* 0x00000001050c7824 */ /* 0x100fe400078e0208 */
[----:B0-----:R-:W-:Y:S01]  /*1cc0*/  IMAD.IADD R15, R15, 0x1, R8 ;  /* 0x000000010f0f7824 */ /* 0x001fe200078e0208 */
[----:B-1----:R-:W-:-:S04]  /*1cd0*/  IADD3 R19, PT, PT, R19, UR4, RZ ;  /* 0x0000000413137c10 */ /* 0x002fc8000fffe0ff */
[C---:B------:R-:W-:Y:S01]  /*1ce0*/  ISETP.GE.AND P1, PT, R15.reuse, R10, PT ;  /* 0x0000000a0f00720c */ /* 0x040fe20003f26270 */
[----:B------:R-:W-:-:S03]  /*1cf0*/  IMAD R10, R15, UR14, RZ ;  /* 0x0000000e0f0a7c24 */ /* 0x000fc6000f8e02ff */
[----:B------:R-:W-:-:S13]  /*1d00*/  ISETP.GE.OR P2, PT, R19, UR14, P1 ;  /* 0x0000000e13007c0c */ /* 0x000fda0008f46670 */
[----:B------:R-:W-:Y:S05]  /*1d10*/  @P2 BRA `(.L_x_25) ;  /* 0x0000000000402947 */ /* 0x000fea0003800000 */
[----:B------:R-:W0:Y:S01]  /*1d20*/  LDC R18, c[0x0][0x3a0] ;  /* 0x0000e800ff127b82 */ /* 0x000e220000000800 */
[----:B------:R-:W-:-:S05]  /*1d30*/  VIADD R17, R7, UR4 ;  /* 0x0000000407117c36 */ /* 0x000fca0008000000 */
[----:B------:R-:W-:-:S04]  /*1d40*/  ISETP.GT.AND P2, PT, R17, -0x1, PT ;  /* 0xffffffff1100780c */ /* 0x000fc80003f44270 */
[----:B0-----:R-:W-:-:S04]  /*1d50*/  ISETP.LT.AND P2, PT, R17, R18, P2 ;  /* 0x000000121100720c */ /* 0x001fc80001741270 */
[----:B------:R-:W-:-:S13]  /*1d60*/  PLOP3.LUT P2, PT, P2, P0, PT, 0x80, 0x8 ;  /* 0x000000000008781c */ /* 0x000fda0001741070 */
[----:B------:R-:W-:Y:S05]  /*1d70*/  @!P2 BRA `(.L_x_25) ;  /* 0x000000000028a947 */ /* 0x000fea0003800000 */
[----:B------:R-:W0:Y:S01]  /*1d80*/  LDC.64 R14, c[0x0][0x3c0] ;  /* 0x0000f000ff0e7b82 */ /* 0x000e220000000a00 */
[----:B------:R-:W-:-:S04]  /*1d90*/  IMAD R17, R12, R18, R17 ;  /* 0x000000120c117224 */ /* 0x000fc800078e0211 */
        /* <DEDUP_REMOVED lines=8> */
.L_x_25:
[----:B------:R-:W-:Y:S05]  /*1e20*/  BSYNC.RECONVERGENT B0 ;  /* 0x0000000000007941 */ /* 0x000fea0003800200 */
.L_x_24:
[----:B------:R-:W-:Y:S05]  /*1e30*/  @!P3 BRA `(.L_x_21) ;  /* 0x0000000000b4b947 */ /* 0x000fea0003800000 */
[----:B------:R-:W-:Y:S01]  /*1e40*/  VIADD R19, R19, UR13 ;  /* 0x0000000d13137c36 */ /* 0x000fe20008000000 */
[----:B------:R-:W-:Y:S01]  /*1e50*/  UIADD3 UR4, UPT, UPT, UR13, UR4, URZ ;  /* 0x000000040d047290 */ /* 0x000fe2000fffe0ff */
[----:B------:R-:W-:Y:S01]  /*1e60*/  BSSY.RECONVERGENT B0, `(.L_x_26) ;  /* 0x0000014000007945 */ /* 0x000fe20003800200 */
[----:B------:R-:W-:Y:S02]  /*1e70*/  ISETP.NE.AND P3, PT, R16, 0x2, PT ;  /* 0x000000021000780c */ /* 0x000fe40003f65270 */
[----:B------:R-:W-:-:S13]  /*1e80*/  ISETP.GE.OR P2, PT, R19, UR14, P1 ;  /* 0x0000000e13007c0c */ /* 0x000fda0008f46670 */
[----:B------:R-:W-:Y:S05]  /*1e90*/  @P2 BRA `(.L_x_27) ;  /* 0x0000000000402947 */ /* 0x000fea0003800000 */
[----:B------:R-:W1:Y:S01]  /*1ea0*/  LDC R16, c[0x0][0x3a0] ;  /* 0x0000e800ff107b82 */ /* 0x000e620000000800 */
[----:B0-----:R-:W-:-:S05]  /*1eb0*/  VIADD R17, R7, UR4 ;  /* 0x0000000407117c36 */ /* 0x001fca0008000000 */
[----:B------:R-:W-:-:S04]  /*1ec0*/  ISETP.GT.AND P2, PT, R17, -0x1, PT ;  /* 0xffffffff1100780c */ /* 0x000fc80003f44270 */
[----:B-1----:R-:W-:-:S04]  /*1ed0*/  ISETP.LT.AND P2, PT, R17, R16, P2 ;  /* 0x000000101100720c */ /* 0x002fc80001741270 */
        /* <DEDUP_REMOVED lines=12> */
.L_x_27:
[----:B------:R-:W-:Y:S05]  /*1fa0*/  BSYNC.RECONVERGENT B0 ;  /* 0x0000000000007941 */ /* 0x000fea0003800200 */
.L_x_26:
[----:B------:R-:W-:Y:S05]  /*1fb0*/  @!P3 BRA `(.L_x_21) ;  /* 0x000000000054b947 */ /* 0x000fea0003800000 */
[----:B------:R-:W-:Y:S01]  /*1fc0*/  IADD3 R19, PT, PT, R19, UR13, RZ ;  /* 0x0000000d13137c10 */ /* 0x000fe2000fffe0ff */
[----:B------:R-:W-:Y:S03]  /*1fd0*/  BSSY.RECONVERGENT B0, `(.L_x_21) ;  /* 0x0000013000007945 */ /* 0x000fe60003800200 */
[----:B------:R-:W-:-:S13]  /*1fe0*/  ISETP.GE.OR P1, PT, R19, UR14, P1 ;  /* 0x0000000e13007c0c */ /* 0x000fda0008f26670 */
[----:B------:R-:W-:Y:S05]  /*1ff0*/  @P1 BRA `(.L_x_28) ;  /* 0x0000000000401947 */ /* 0x000fea0003800000 */
[----:B------:R-:W2:Y:S01]  /*2000*/  LDC R16, c[0x0][0x3a0] ;  /* 0x0000e800ff107b82 */ /* 0x000ea20000000800 */
[----:B01----:R-:W-:-:S04]  /*2010*/  IADD3 R17, PT, PT, R7, UR4, R2 ;  /* 0x0000000407117c10 */ /* 0x003fc8000fffe002 */
[----:B------:R-:W-:-:S04]  /*2020*/  ISETP.GT.AND P1, PT, R17, -0x1, PT ;  /* 0xffffffff1100780c */ /* 0x000fc80003f24270 */
[----:B--2---:R-:W-:-:S04]  /*2030*/  ISETP.LT.AND P1, PT, R17, R16, P1 ;  /* 0x000000101100720c */ /* 0x004fc80000f21270 */
        /* <DEDUP_REMOVED lines=12> */
.L_x_28:
[----:B------:R-:W-:Y:S05]  /*2100*/  BSYNC.RECONVERGENT B0 ;  /* 0x0000000000007941 */ /* 0x000fea0003800200 */
.L_x_21:
[----:B------:R-:W-:Y:S01]  /*2110*/  ISETP.GE.AND P0, PT, R8, UR15, PT ;  /* 0x0000000f08007c0c */ /* 0x000fe2000bf06270 */
[----:B------:R-:W-:-:S12]  /*2120*/  IMAD.IADD R8, R0, 0x1, R8 ;  /* 0x0000000100087824 */ /* 0x000fd800078e0208 */
[----:B------:R-:W-:Y:S05]  /*2130*/  @!P0 BRA `(.L_x_29) ;  /* 0xfffffff0008c8947 */ /* 0x000fea000383ffff */
.L_x_0:
[----:B------:R-:W5:Y:S01]  /*2140*/  LDCU.64 UR8, c[0x0][0x3a0] ;  /* 0x00007400ff0877ac */ /* 0x000f620008000a00 */
[----:B------:R-:W-:Y:S01]  /*2150*/  BAR.SYNC.DEFER_BLOCKING 0x0 ;  /* 0x0000000000007b1d */ /* 0x000fe20000010000 */
[----:B-----5:R-:W-:-:S04]  /*2160*/  ISETP.GE.AND P0, PT, R3, UR9, PT ;  /* 0x0000000903007c0c */ /* 0x020fc8000bf06270 */
[----:B------:R-:W-:-:S13]  /*2170*/  ISETP.GE.OR P0, PT, R4, UR8, P0 ;  /* 0x0000000804007c0c */ /* 0x000fda0008706670 */
[----:B------:R-:W-:Y:S05]  /*2180*/  @P0 EXIT ;  /* 0x000000000000094d */ /* 0x000fea0003800000 */
[----:B------:R-:W5:Y:S01]  /*2190*/  LDC.64 R10, c[0x0][0x3b8] ;  /* 0x0000ee00ff0a7b82 */ /* 0x000f620000000a00 */
[----:B------:R-:W-:Y:S01]  /*21a0*/  UIADD3 UR4, UPT, UPT, -UR6, UR9, URZ ;  /* 0x0000000906047290 */ /* 0x000fe2000fffe1ff */
[----:B------:R-:W0:Y:S01]  /*21b0*/  S2R R7, SR_TID.X ;  /* 0x0000000000077919 */ /* 0x000e220000002100 */
[C---:B------:R-:W-:Y:S01]  /*21c0*/  ISETP.GE.AND P1, PT, R3.reuse, UR6, PT ;  /* 0x0000000603007c0c */ /* 0x040fe2000bf26270 */
[----:B------:R-:W0:Y:S03]  /*21d0*/  S2R R0, SR_TID.Y ;  /* 0x0000000000007919 */ /* 0x000e260000002200 */
[C---:B------:R-:W-:Y:S01]  /*21e0*/  ISETP.GE.AND P0, PT, R3.reuse, UR4, PT ;  /* 0x0000000403007c0c */ /* 0x040fe2000bf06270 */
[----:B------:R-:W-:-:S04]  /*21f0*/  IMAD R3, R3, UR8, R4 ;  /* 0x0000000803037c24 */ /* 0x000fc8000f8e0204 */
[----:B-----5:R-:W-:-:S08]  /*2200*/  IMAD.WIDE.U32 R10, R3, 0x8, R10 ;  /* 0x00000008030a7825 */ /* 0x020fd000078e000a */
[----:B0-----:R-:W-:Y:S05]  /*2210*/  @!P0 BRA P1, `(.L_x_30) ;  /* 0x0000000000288947 */ /* 0x001fea0000800000 */
[----:B------:R-:W0:Y:S01]  /*2220*/  S2UR UR5, SR_CgaCtaId ;  /* 0x00000000000579c3 */ /* 0x000e220000008800 */
[----:B------:R-:W-:Y:S01]  /*2230*/  VIADD R0, R0, UR6 ;  /* 0x0000000600007c36 */ /* 0x000fe20008000000 */
[----:B------:R-:W-:Y:S01]  /*2240*/  UMOV UR4, 0x400 ;  /* 0x0000040000047882 */ /* 0x000fe20000000000 */
[----:B------:R-:W-:-:S04]  /*2250*/  VIADD R3, R7, UR7 ;  /* 0x0000000707037c36 */ /* 0x000fc80008000000 */
[----:B------:R-:W-:Y:S01]  /*2260*/  IMAD R0, R0, UR14, R3 ;  /* 0x0000000e00007c24 */ /* 0x000fe2000f8e0203 */
[----:B0-----:R-:W-:-:S06]  /*2270*/  ULEA UR4, UR5, UR4, 0x18 ;  /* 0x0000000405047291 */ /* 0x001fcc000f8ec0ff */
[----:B------:R-:W-:-:S05]  /*2280*/  LEA R0, R0, UR4, 0x3 ;  /* 0x0000000400007c11 */ /* 0x000fca000f8e18ff */
[----:B------:R-:W0:Y:S04]  /*2290*/  LDS.64 R2, [R0] ;  /* 0x0000000000027984 */ /* 0x000e280000000a00 */
[----:B0-----:R-:W-:Y:S01]  /*22a0*/  STG.E.64 desc[UR10][R10.64], R2 ;  /* 0x000000020a007986 */ /* 0x001fe2000c101b0a */
[----:B------:R-:W-:Y:S05]  /*22b0*/  EXIT ;  /* 0x000000000000794d */ /* 0x000fea0003800000 */
.L_x_30:
[----:B------:R-:W0:Y:S01]  /*22c0*/  LDCU UR4, c[0x0][0x3dc] ;  /* 0x00007b80ff0477ac */ /* 0x000e220008000800 */
[----:B------:R-:W-:Y:S01]  /*22d0*/  CS2R R26, SRZ ;  /* 0x00000000001a7805 */ /* 0x000fe2000001ff00 */
[----:B0-----:R-:W-:-:S09]  /*22e0*/  UISETP.GE.AND UP0, UPT, UR4, -0x1, UPT ;  /* 0xffffffff0400788c */ /* 0x001fd2000bf06270 */
[----:B------:R-:W-:Y:S05]  /*22f0*/  BRA.U !UP0, `(.L_x_31) ;  /* 0x0000000508f47547 */ /* 0x000fea000b800000 */
[----:B------:R-:W-:Y:S01]  /*2300*/  IMAD.U32 R2, RZ, RZ, UR6 ;  /* 0x00000006ff027e24 */ /* 0x000fe2000f8e00ff */
[----:B------:R-:W-:Y:S01]  /*2310*/  CS2R R26, SRZ ;  /* 0x00000000001a7805 */ /* 0x000fe2000001ff00 */
[----:B------:R-:W-:Y:S02]  /*2320*/  VIADD R7, R7, UR7 ;  /* 0x0000000707077c36 */ /* 0x000fe40008000000 */
[----:B------:R-:W-:Y:S01]  /*2330*/  IMAD R6, RZ, RZ, -UR6 ;  /* 0x80000006ff067e24 */ /* 0x000fe2000f8e02ff */
[----:B------:R-:W-:-:S05]  /*2340*/  IABS R3, R2 ;  /* 0x0000000200037213 */ /* 0x000fca0000000000 */
[----:B------:R-:W-:-:S05]  /*2350*/  VIADD R3, R3, UR6 ;  /* 0x0000000603037c36 */ /* 0x000fca0008000000 */
[C---:B------:R-:W-:Y:S02]  /*2360*/  ISETP.GE.U32.AND P0, PT, R3.reuse, 0x7, PT ;  /* 0x000000070300780c */ /* 0x040fe40003f06070 */
[----:B------:R-:W-:-:S04]  /*2370*/  IADD3 R4, PT, PT, R3, 0x1, RZ ;  /* 0x0000000103047810 */ /* 0x000fc80007ffe0ff */
[----:B------:R-:W-:-:S04]  /*2380*/  LOP3.LUT R5, R4, 0x7, RZ, 0xc0, !PT ;  /* 0x0000000704057812 */ /* 0x000fc800078ec0ff */
[----:B------:R-:W-:-:S03]  /*2390*/  ISETP.NE.AND P1, PT, R5, RZ, PT ;  /* 0x000000ff0500720c */ /* 0x000fc60003f25270 */
[----:B------:R-:W-:Y:S10]  /*23a0*/  @!P0 BRA `(.L_x_32) ;  /* 0x0000000000c88947 */ /* 0x000ff40003800000 */
[----:B------:R-:W0:Y:S01]  /*23b0*/  S2UR UR5, SR_CgaCtaId ;  /* 0x00000000000579c3 */ /* 0x000e220000008800 */
[----:B------:R-:W-:Y:S01]  /*23c0*/  UMOV UR4, 0x400 ;  /* 0x0000040000047882 */ /* 0x000fe20000000000 */
[----:B------:R-:W-:Y:S01]  /*23d0*/  IMAD R2, R0, UR14, R7 ;  /* 0x0000000e00027c24 */ /* 0x000fe2000f8e0207 */
[----:B------:R-:W-:Y:S01]  /*23e0*/  LOP3.LUT R24, R4, 0xfffffff8, RZ, 0xc0, !PT ;  /* 0xfffffff804187812 */ /* 0x000fe200078ec0ff */
[----:B------:R-:W-:Y:S01]  /*23f0*/  ULEA UR8, UR7, UR13, 0x1 ;  /* 0x0000000d07087291 */ /* 0x000fe2000f8e08ff */
[----:B------:R-:W-:Y:S01]  /*2400*/  IMAD.MOV.U32 R25, RZ, RZ, RZ ;  /* 0x000000ffff197224 */ /* 0x000fe200078e00ff */
[----:B------:R-:W-:Y:S02]  /*2410*/  CS2R R26, SRZ ;  /* 0x00000000001a7805 */ /* 0x000fe4000001ff00 */
[----:B--23--:R-:W2:Y:S01]  /*2420*/  LDC.64 R8, c[0x0][0x3d0] ;  /* 0x0000f400ff087b82 */ /* 0x00cea20000000a00 */
[----:B------:R-:W-:Y:S01]  /*2430*/  IMAD.MOV R24, RZ, RZ, -R24 ;  /* 0x000000ffff187224 */ /* 0x000fe200078e0a18 */
[----:B0-----:R-:W-:-:S02]  /*2440*/  ULEA UR4, UR5, UR4, 0x18 ;  /* 0x0000000405047291 */ /* 0x001fc4000f8ec0ff */
[----:B------:R-:W-:-:S04]  /*2450*/  USHF.L.U32 UR5, UR8, 0x3, URZ ;  /* 0x0000000308057899 */ /* 0x000fc800080006ff */
[----:B------:R-:W-:-:S08]  /*2460*/  LEA R2, R2, UR4, 0x3 ;  /* 0x0000000402027c11 */ /* 0x000fd0000f8e18ff */
.L_x_33:
[----:B--2-4-:R-:W-:Y:S01]  /*2470*/  IMAD.WIDE R12, R25, 0x8, R8 ;  /* 0x00000008190c7825 */ /* 0x014fe200078e0208 */
[----:B------:R-:W0:Y:S04]  /*2480*/  LDS.64 R18, [R2] ;  /* 0x0000000002127984 */ /* 0x000e280000000a00 */
[----:B------:R-:W0:Y:S04]  /*2490*/  LDG.E.64 R22, desc[UR10][R12.64] ;  /* 0x0000000a0c167981 */ /* 0x000e28000c1e1b00 */
[----:B-1----:R-:W2:Y:S04]  /*24a0*/  LDG.E.64 R16, desc[UR10][R12.64+0x8] ;  /* 0x0000080a0c107981 */ /* 0x002ea8000c1e1b00 */
[----:B------:R-:W3:Y:S04]  /*24b0*/  LDG.E.64 R20, desc[UR10][R12.64+0x10] ;  /* 0x0000100a0c147981 */ /* 0x000ee8000c1e1b00 */
[----:B------:R-:W4:Y:S01]  /*24c0*/  LDG.E.64 R14, desc[UR10][R12.64+0x18] ;  /* 0x0000180a0c0e7981 */ /* 0x000f22000c1e1b00 */
[----:B0-----:R-:W-:-:S03]  /*24d0*/  DFMA R18, R22, R18, R26 ;  /* 0x000000121612722b */ /* 0x001fc6000000001a */
[----:B------:R-:W2:Y:S01]  /*24e0*/  LDS.64 R22, [R2+UR5] ;  /* 0x0000000502167984 */ /* 0x000ea20008000a00 */
[----:B------:R-:W-:-:S04]  /*24f0*/  VIADD R27, R2, UR5 ;  /* 0x00000005021b7c36 */ /* 0x000fc80008000000 */
[----:B--2---:R-:W-:Y:S02]  /*2500*/  DFMA R22, R16, R22, R18 ;  /* 0x000000161016722b */ /* 0x004fe40000000012 */
[----:B------:R-:W3:Y:S04]  /*2510*/  LDS.64 R18, [R27+UR5] ;  /* 0x000000051b127984 */ /* 0x000ee80008000a00 */
[----:B------:R-:W2:Y:S01]  /*2520*/  LDG.E.64 R16, desc[UR10][R12.64+0x20] ;  /* 0x0000200a0c107981 */ /* 0x000ea2000c1e1b00 */
[----:B------:R-:W-:Y:S01]  /*2530*/  VIADD R26, R27, UR5 ;  /* 0x000000051b1a7c36 */ /* 0x000fe20008000000 */
[----:B---3--:R-:W-:-:S04]  /*2540*/  DFMA R18, R20, R18, R22 ;  /* 0x000000121412722b */ /* 0x008fc80000000016 */
[----:B------:R-:W4:Y:S04]  /*2550*/  LDS.64 R20, [R26+UR5] ;  /* 0x000000051a147984 */ /* 0x000f280008000a00 */
[----:B------:R-:W3:Y:S01]  /*2560*/  LDG.E.64 R22, desc[UR10][R12.64+0x28] ;  /* 0x0000280a0c167981 */ /* 0x000ee2000c1e1b00 */
[----:B----4-:R-:W-:-:S03]  /*2570*/  DFMA R18, R14, R20, R18 ;  /* 0x000000140e12722b */ /* 0x010fc60000000012 */
[----:B------:R-:W4:Y:S04]  /*2580*/  LDG.E.64 R14, desc[UR10][R12.64+0x30] ;  /* 0x0000300a0c0e7981 */ /* 0x000f28000c1e1b00 */
[----:B------:R0:W5:Y:S01]  /*2590*/  LDG.E.64 R20, desc[UR10][R12.64+0x38] ;  /* 0x0000380a0c147981 */ /* 0x000162000c1e1b00 */
[----:B------:R-:W-:Y:S01]  /*25a0*/  IADD3 R26, PT, PT, R26, UR5, RZ ;  /* 0x000000051a1a7c10 */ /* 0x000fe2000fffe0ff */
[----:B------:R-:W-:Y:S01]  /*25b0*/  VIADD R24, R24, 0x8 ;  /* 0x0000000818187836 */ /* 0x000fe20000000000 */
[----:B------:R-:W-:Y:S01]  /*25c0*/  IADD3 R6, PT, PT, R6, 0x8, RZ ;  /* 0x0000000806067810 */ /* 0x000fe20007ffe0ff */
[----:B------:R-:W-:Y:S02]  /*25d0*/  VIADD R25, R25, 0x8 ;  /* 0x0000000819197836 */ /* 0x000fe40000000000 */
[----:B------:R-:W2:Y:S01]  /*25e0*/  LDS.64 R28, [R26+UR5] ;  /* 0x000000051a1c7984 */ /* 0x000ea20008000a00 */
[----:B------:R-:W-:Y:S01]  /*25f0*/  VIADD R27, R26, UR5 ;  /* 0x000000051a1b7c36 */ /* 0x000fe20008000000 */
[----:B------:R-:W-:Y:S01]  /*2600*/  ISETP.NE.AND P0, PT, R24, RZ, PT ;  /* 0x000000ff1800720c */ /* 0x000fe20003f05270 */
[----:B0-----:R-:W-:-:S04]  /*2610*/  IMAD.U32 R13, RZ, RZ, UR8 ;  /* 0x00000008ff0d7e24 */ /* 0x001fc8000f8e00ff */
[----:B------:R-:W-:Y:S01]  /*2620*/  IMAD R2, R13, 0x40, R2 ;  /* 0x000000400d027824 */ /* 0x000fe200078e0202 */
[----:B--2---:R-:W-:Y:S01]  /*2630*/  DFMA R18, R16, R28, R18 ;  /* 0x0000001c1012722b */ /* 0x004fe20000000012 */
[----:B------:R0:W3:Y:S02]  /*2640*/  LDS.64 R16, [R27+UR5] ;  /* 0x000000051b107984 */ /* 0x0000e40008000a00 */
[----:B0-----:R-:W-:-:S04]  /*2650*/  VIADD R27, R27, UR5 ;  /* 0x000000051b1b7c36 */ /* 0x001fc80008000000 */
[----:B------:R-:W-:Y:S01]  /*2660*/  VIADD R12, R27, UR5 ;  /* 0x000000051b0c7c36 */ /* 0x000fe20008000000 */
[----:B------:R-:W4:Y:S01]  /*2670*/  LDS.64 R28, [R27+UR5] ;  /* 0x000000051b1c7984 */ /* 0x000f220008000a00 */
[----:B---3--:R-:W-:-:S03]  /*2680*/  DFMA R18, R22, R16, R18 ;  /* 0x000000101612722b */ /* 0x008fc60000000012 */
[----:B------:R-:W5:Y:S05]  /*2690*/  LDS.64 R16, [R12+UR5] ;  /* 0x000000050c107984 */ /* 0x000f6a0008000a00 */
[----:B----4-:R-:W-:-:S08]  /*26a0*/  DFMA R14, R14, R28, R18 ;  /* 0x0000001c0e0e722b */ /* 0x010fd00000000012 */
[----:B-----5:R-:W-:Y:S01]  /*26b0*/  DFMA R26, R20, R16, R14 ;  /* 0x00000010141a722b */ /* 0x020fe2000000000e */
[----:B------:R-:W-:Y:S10]  /*26c0*/  @P0 BRA `(.L_x_33) ;  /* 0xfffffffc00680947 */ /* 0x000ff4000383ffff */
.L_x_32:
[----:B------:R-:W-:Y:S05]  /*26d0*/  @!P1 BRA `(.L_x_31) ;  /* 0x0000000000fc9947 */ /* 0x000fea0003800000 */
[----:B------:R-:W-:Y:S02]  /*26e0*/  ISETP.GE.U32.AND P0, PT, R5, 0x4, PT ;  /* 0x000000040500780c */ /* 0x000fe40003f06070 */
[----:B------:R-:W-:-:S11]  /*26f0*/  LOP3.LUT P1, R2, R4, 0x3, RZ, 0xc0, !PT ;  /* 0x0000000304027812 */ /* 0x000fd6000782c0ff */
[----:B------:R-:W-:Y:S05]  /*2700*/  @!P0 BRA `(.L_x_34) ;  /* 0x0000000000688947 */ /* 0x000fea0003800000 */
[----:B-1----:R-:W0:Y:S01]  /*2710*/  LDC.64 R20, c[0x0][0x3d0] ;  /* 0x0000f400ff147b82 */ /* 0x002e220000000a00 */
[----:B--23--:R-:W-:-:S04]  /*2720*/  VIADD R17, R6, UR6 ;  /* 0x0000000606117c36 */ /* 0x00cfc80008000000 */
[----:B0-----:R-:W-:-:S05]  /*2730*/  IMAD.WIDE R20, R17, 0x8, R20 ;  /* 0x0000000811147825 */ /* 0x001fca00078e0214 */
[----:B------:R-:W2:Y:S04]  /*2740*/  LDG.E.64 R4, desc[UR10][R20.64] ;  /* 0x0000000a14047981 */ /* 0x000ea8000c1e1b00 */
[----:B------:R-:W3:Y:S04]  /*2750*/  LDG.E.64 R8, desc[UR10][R20.64+0x8] ;  /* 0x0000080a14087981 */ /* 0x000ee8000c1e1b00 */
[----:B----4-:R-:W4:Y:S04]  /*2760*/  LDG.E.64 R12, desc[UR10][R20.64+0x10] ;  /* 0x0000100a140c7981 */ /* 0x010f28000c1e1b00 */
[----:B------:R0:W5:Y:S01]  /*2770*/  LDG.E.64 R14, desc[UR10][R20.64+0x18] ;  /* 0x0000180a140e7981 */ /* 0x000162000c1e1b00 */
[----:B------:R-:W1:Y:S01]  /*2780*/  S2UR UR5, SR_CgaCtaId ;  /* 0x00000000000579c3 */ /* 0x000e620000008800 */
[----:B------:R-:W-:Y:S01]  /*2790*/  IMAD.IADD R16, R17, 0x1, R0 ;  /* 0x0000000111107824 */ /* 0x000fe200078e0200 */
[----:B------:R-:W-:Y:S01]  /*27a0*/  UMOV UR4, 0x400 ;  /* 0x0000040000047882 */ /* 0x000fe20000000000 */
[----:B------:R-:W-:-:S02]  /*27b0*/  IMAD.U32 R23, RZ, RZ, UR14 ;  /* 0x0000000eff177e24 */ /* 0x000fc4000f8e00ff */
[----:B------:R-:W-:Y:S02]  /*27c0*/  IMAD R16, R16, UR14, R7 ;  /* 0x0000000e10107c24 */ /* 0x000fe4000f8e0207 */
[----:B------:R-:W-:Y:S01]  /*27d0*/  VIADD R6, R6, 0x4 ;  /* 0x0000000406067836 */ /* 0x000fe20000000000 */
[----:B-1----:R-:W-:-:S06]  /*27e0*/  ULEA UR4, UR5, UR4, 0x18 ;  /* 0x0000000405047291 */ /* 0x002fcc000f8ec0ff */
[----:B------:R-:W-:-:S05]  /*27f0*/  LEA R24, R16, UR4, 0x3 ;  /* 0x0000000410187c11 */ /* 0x000fca000f8e18ff */
[----:B------:R-:W2:Y:S01]  /*2800*/  LDS.64 R16, [R24] ;  /* 0x0000000018107984 */ /* 0x000ea20000000a00 */
[----:B------:R-:W-:-:S04]  /*2810*/  IMAD R25, R23, 0x8, R24 ;  /* 0x0000000817197824 */ /* 0x000fc800078e0218 */
[C---:B------:R-:W-:Y:S01]  /*2820*/  IMAD R28, R23.reuse, 0x8, R25 ;  /* 0x00000008171c7824 */ /* 0x040fe200078e0219 */
[----:B------:R-:W3:Y:S04]  /*2830*/  LDS.64 R18, [R25] ;  /* 0x0000000019127984 */ /* 0x000ee80000000a00 */
[----:B0-----:R-:W4:Y:S01]  /*2840*/  LDS.64 R20, [R28] ;  /* 0x000000001c147984 */ /* 0x001f220000000a00 */
[----:B------:R-:W-:-:S06]  /*2850*/  LEA R22, R23, R28, 0x3 ;  /* 0x0000001c17167211 */ /* 0x000fcc00078e18ff */
[----:B------:R-:W5:Y:S01]  /*2860*/  LDS.64 R22, [R22] ;  /* 0x0000000016167984 */ /* 0x000f620000000a00 */
[----:B--2---:R-:W-:-:S08]  /*2870*/  DFMA R4, R4, R16, R26 ;  /* 0x000000100404722b */ /* 0x004fd0000000001a */
[----:B---3--:R-:W-:-:S08]  /*2880*/  DFMA R4, R8, R18, R4 ;  /* 0x000000120804722b */ /* 0x008fd00000000004 */
[----:B----4-:R-:W-:-:S08]  /*2890*/  DFMA R4, R12, R20, R4 ;  /* 0x000000140c04722b */ /* 0x010fd00000000004 */
[----:B-----5:R-:W-:-:S11]  /*28a0*/  DFMA R26, R14, R22, R4 ;  /* 0x000000160e1a722b */ /* 0x020fd60000000004 */
.L_x_34:
[----:B------:R-:W-:Y:S05]  /*28b0*/  @!P1 BRA `(.L_x_31) ;  /* 0x0000000000849947 */ /* 0x000fea0003800000 */
[----:B------:R-:W-:Y:S02]  /*28c0*/  ISETP.NE.AND P0, PT, R2, 0x1, PT ;  /* 0x000000010200780c */ /* 0x000fe40003f05270 */
[----:B------:R-:W-:-:S04]  /*28d0*/  LOP3.LUT R4, R3, 0x1, RZ, 0xc0, !PT ;  /* 0x0000000103047812 */ /* 0x000fc800078ec0ff */
[----:B------:R-:W-:-:S07]  /*28e0*/  ISETP.NE.U32.AND P1, PT, R4, 0x1, PT ;  /* 0x000000010400780c */ /* 0x000fce0003f25070 */
[----:B------:R-:W4:Y:S01]  /*28f0*/  @P0 LDC.64 R2, c[0x0][0x3d0] ;  /* 0x0000f400ff020b82 */ /* 0x000f220000000a00 */
[----:B-123--:R-:W-:-:S07]  /*2900*/  @P0 VIADD R17, R6, UR6 ;  /* 0x0000000606110c36 */ /* 0x00efce0008000000 */
[----:B------:R-:W0:Y:S01]  /*2910*/  @P1 LDC.64 R8, c[0x0][0x3d0] ;  /* 0x0000f400ff081b82 */ /* 0x000e220000000a00 */
[----:B------:R-:W-:-:S04]  /*2920*/  @P0 VIADD R6, R6, 0x2 ;  /* 0x0000000206060836 */ /* 0x000fc80000000000 */
[----:B------:R-:W-:Y:S02]  /*2930*/  @P1 VIADD R15, R6, UR6 ;  /* 0x00000006060f1c36 */ /* 0x000fe40008000000 */
[----:B----4-:R-:W-:-:S05]  /*2940*/  @P0 IMAD.WIDE R12, R17, 0x8, R2 ;  /* 0x00000008110c0825 */ /* 0x010fca00078e0202 */
[----:B------:R-:W2:Y:S04]  /*2950*/  @P0 LDG.E.64 R2, desc[UR10][R12.64] ;  /* 0x0000000a0c020981 */ /* 0x000ea8000c1e1b00 */
[----:B------:R1:W3:Y:S01]  /*2960*/  @P0 LDG.E.64 R4, desc[UR10][R12.64+0x8] ;  /* 0x0000080a0c040981 */ /* 0x0002e2000c1e1b00 */
[----:B0-----:R-:W-:-:S06]  /*2970*/  @P1 IMAD.WIDE R8, R15, 0x8, R8 ;  /* 0x000000080f081825 */ /* 0x001fcc00078e0208 */
[----:B------:R-:W4:Y:S01]  /*2980*/  @P1 LDG.E.64 R8, desc[UR10][R8.64] ;  /* 0x0000000a08081981 */ /* 0x000f22000c1e1b00 */
[--C-:B------:R-:W-:Y:S01]  /*2990*/  @P0 IMAD.IADD R6, R17, 0x1, R0.reuse ;  /* 0x0000000111060824 */ /* 0x100fe200078e0200 */
[----:B------:R-:W-:Y:S01]  /*29a0*/  @P0 MOV R14, 0x400 ;  /* 0x00000400000e0802 */ /* 0x000fe20000000f00 */
[----:B------:R-:W-:Y:S01]  /*29b0*/  @P1 IMAD.IADD R0, R15, 0x1, R0 ;  /* 0x000000010f001824 */ /* 0x000fe200078e0200 */
[----:B------:R-:W0:Y:S01]  /*29c0*/  @P0 S2R R19, SR_CgaCtaId ;  /* 0x0000000000130919 */ /* 0x000e220000008800 */
[--C-:B------:R-:W-:Y:S02]  /*29d0*/  @P0 IMAD R6, R6, UR14, R7.reuse ;  /* 0x0000000e06060c24 */ /* 0x100fe4000f8e0207 */
[----:B------:R-:W-:Y:S01]  /*29e0*/  @P1 IMAD R0, R0, UR14, R7 ;  /* 0x0000000e00001c24 */ /* 0x000fe2000f8e0207 */
[----:B------:R-:W5:Y:S01]  /*29f0*/  @P1 S2R R21, SR_CgaCtaId ;  /* 0x0000000000151919 */ /* 0x000f620000008800 */
[----:B0-----:R-:W-:Y:S01]  /*2a00*/  @P0 LEA R19, R19, R14, 0x18 ;  /* 0x0000000e13130211 */ /* 0x001fe200078ec0ff */
[----:B------:R-:W-:-:S03]  /*2a10*/  IMAD.U32 R14, RZ, RZ, UR14 ;  /* 0x0000000eff0e7e24 */ /* 0x000fc6000f8e00ff */
[----:B------:R-:W-:Y:S02]  /*2a20*/  @P0 LEA R19, R6, R19, 0x3 ;  /* 0x0000001306130211 */ /* 0x000fe400078e18ff */
[----:B------:R-:W-:-:S03]  /*2a30*/  @P1 MOV R6, 0x400 ;  /* 0x0000040000061802 */ /* 0x000fc60000000f00 */
[----:B-1----:R-:W2:Y:S01]  /*2a40*/  @P0 LDS.64 R12, [R19] ;  /* 0x00000000130c0984 */ /* 0x002ea20000000a00 */
[----:B------:R-:W-:Y:S01]  /*2a50*/  @P0 IMAD R14, R14, 0x8, R19 ;  /* 0x000000080e0e0824 */ /* 0x000fe200078e0213 */
[----:B-----5:R-:W-:-:S05]  /*2a60*/  @P1 LEA R21, R21, R6, 0x18 ;  /* 0x0000000615151211 */ /* 0x020fca00078ec0ff */
[----:B------:R-:W3:Y:S01]  /*2a70*/  @P0 LDS.64 R14, [R14] ;  /* 0x000000000e0e0984 */ /* 0x000ee20000000a00 */
[----:B------:R-:W-:-:S05]  /*2a80*/  @P1 IMAD R0, R0, 0x8, R21 ;  /* 0x0000000800001824 */ /* 0x000fca00078e0215 */
[----:B------:R-:W4:Y:S01]  /*2a90*/  @P1 LDS.64 R6, [R0] ;  /* 0x0000000000061984 */ /* 0x000f220000000a00 */
[----:B--2---:R-:W-:-:S08]  /*2aa0*/  @P0 DFMA R2, R2, R12, R26 ;  /* 0x0000000c0202022b */ /* 0x004fd0000000001a */
[----:B---3--:R-:W-:-:S08]  /*2ab0*/  @P0 DFMA R26, R4, R14, R2 ;  /* 0x0000000e041a022b */ /* 0x008fd00000000002 */
[----:B----4-:R-:W-:-:S11]  /*2ac0*/  @P1 DFMA R26, R8, R6, R26 ;  /* 0x00000006081a122b */ /* 0x010fd6000000001a */
.L_x_31:
[----:B------:R-:W-:Y:S01]  /*2ad0*/  STG.E.64 desc[UR10][R10.64], R26 ;  /* 0x0000001a0a007986 */ /* 0x000fe2000c101b0a */
[----:B------:R-:W-:Y:S05]  /*2ae0*/  EXIT ;  /* 0x000000000000794d */ /* 0x000fea0003800000 */
.L_x_35:
[----:B------:R-:W-:-:S00]  /*2af0*/  BRA `(.L_x_35) ;  /* 0xfffffffc00fc7947 */ /* 0x000fc0000383ffff */
[----:B------:R-:W-:-:S00]  /*2b00*/  NOP ;  /* 0x0000000000007918 */ /* 0x000fc00000000000 */
[----:B------:R-:W-:-:S00]  /*2b10*/  NOP ;  /* 0x0000000000007918 */ /* 0x000fc00000000000 */
[----:B------:R-:W-:-:S00]  /*2b20*/  NOP ;  /* 0x0000000000007918 */ /* 0x000fc00000000000 */
[----:B------:R-:W-:-:S00]  /*2b30*/  NOP ;  /* 0x0000000000007918 */ /* 0x000fc00000000000 */
[----:B------:R-:W-:-:S00]  /*2b40*/  NOP ;  /* 0x0000000000007918 */ /* 0x000fc00000000000 */
[----:B------:R-:W-:-:S00]  /*2b50*/  NOP ;  /* 0x0000000000007918 */ /* 0x000fc00000000000 */
[----:B------:R-:W-:-:S00]  /*2b60*/  NOP ;  /* 0x0000000000007918 */ /* 0x000fc00000000000 */
[----:B------:R-:W-:-:S00]  /*2b70*/  NOP ;  /* 0x0000000000007918 */ /* 0x000fc00000000000 */
.L_x_73:


//--------------------- .text.lambda_26808        --------------------------
	.section	.text.lambda_26808,"ax",@progbits
	.align	128
        .global         lambda_26808
        .type           lambda_26808,@function
        .size           lambda_26808,(.L_x_74 - lambda_26808)
        .other          lambda_26808,@"STO_CUDA_ENTRY STV_DEFAULT"
lambda_26808:
.text.lambda_26808:
[----:B------:R-:W-:Y:S01]  /*0000*/  LDC R1, c[0x0][0x37c] ;  /* 0x0000df00ff017b82 */ /* 0x000fe20000000800 */
[----:B------:R-:W0:Y:S01]  /*0010*/  LDCU.64 UR4, c[0x0][0x3d0] ;  /* 0x00007a00ff0477ac */ /* 0x000e220008000a00 */
[----:B------:R-:W1:Y:S06]  /*0020*/  S2R R8, SR_TID.Y ;  /* 0x0000000000087919 */ /* 0x000e6c0000002200 */
[----:B------:R-:W2:Y:S01]  /*0030*/  S2UR UR15, SR_CTAID.X ;  /* 0x00000000000f79c3 */ /* 0x000ea20000002500 */
[----:B------:R-:W3:Y:S01]  /*0040*/  LDCU UR16, c[0x0][0x360] ;  /* 0x00006c00ff1077ac */ /* 0x000ee20008000800 */
[----:B------:R-:W1:Y:S01]  /*0050*/  S2R R3, SR_CTAID.Y ;  /* 0x0000000000037919 */ /* 0x000e620000002600 */
[----:B------:R-:W4:Y:S01]  /*0060*/  LDCU UR7, c[0x0][0x364] ;  /* 0x00006c80ff0777ac */ /* 0x000f220008000800 */
[----:B------:R-:W2:Y:S04]  /*0070*/  S2R R9, SR_TID.X ;  /* 0x0000000000097919 */ /* 0x000ea80000002100 */
[----:B------:R-:W2:Y:S01]  /*0080*/  LDC R0, c[0x0][0x360] ;  /* 0x0000d800ff007b82 */ /* 0x000ea20000000800 */
[----:B------:R-:W1:Y:S01]  /*0090*/  LDCU.64 UR12, c[0x0][0x358] ;  /* 0x00006b00ff0c77ac */ /* 0x000e620008000a00 */
[----:B0-----:R-:W-:-:S02]  /*00a0*/  ULEA.HI UR8, UR5, UR5, URZ, 0x1 ;  /* 0x0000000505087291 */ /* 0x001fc4000f8f08ff */
[----:B------:R-:W-:Y:S02]  /*00b0*/  ULEA.HI UR6, UR4, UR4, URZ, 0x1 ;  /* 0x0000000404067291 */ /* 0x000fe4000f8f08ff */
[----:B------:R-:W-:Y:S02]  /*00c0*/  ULOP3.LUT UR14, UR8, 0xfffffffe, URZ, 0xc0, !UPT ;  /* 0xfffffffe080e7892 */ /* 0x000fe4000f8ec0ff */
[----:B------:R-:W-:Y:S02]  /*00d0*/  ULOP3.LUT UR18, UR6, 0xfffffffe, URZ, 0xc0, !UPT ;  /* 0xfffffffe06127892 */ /* 0x000fe4000f8ec0ff */
[----:B----4-:R-:W-:Y:S02]  /*00e0*/  UIADD3 UR17, UPT, UPT, UR14, UR7, URZ ;  /* 0x000000070e117290 */ /* 0x010fe4000fffe0ff */
[----:B------:R-:W-:Y:S02]  /*00f0*/  USHF.R.S32.HI UR8, URZ, 0x1, UR8 ;  /* 0x00000001ff087899 */ /* 0x000fe40008011408 */
[----:B------:R-:W-:-:S02]  /*0100*/  UISETP.GE.AND UP0, UPT, UR17, 0x1, UPT ;  /* 0x000000011100788c */ /* 0x000fc4000bf06270 */
[----:B------:R-:W-:Y:S02]  /*0110*/  USHF.R.S32.HI UR6, URZ, 0x1, UR6 ;  /* 0x00000001ff067899 */ /* 0x000fe40008011406 */
[----:B---3--:R-:W-:Y:S01]  /*0120*/  UIADD3 UR19, UPT, UPT, UR18, UR16, URZ ;  /* 0x0000001012137290 */ /* 0x008fe2000fffe0ff */
[----:B-1----:R-:W-:Y:S02]  /*0130*/  IMAD R2, R3, UR7, R8 ;  /* 0x0000000703027c24 */ /* 0x002fe4000f8e0208 */
[----:B--2---:R-:W-:Y:S02]  /*0140*/  IMAD R3, R0, UR15, R9 ;  /* 0x0000000f00037c24 */ /* 0x004fe4000f8e0209 */
[----:B------:R-:W-:Y:S07]  /*0150*/  BRA.U !UP0, `(.L_x_36) ;  /* 0x0000001d08f87547 */ /* 0x000fee000b800000 */
[----:B------:R-:W-:Y:S01]  /*0160*/  UISETP.GE.AND UP0, UPT, UR19, 0x1, UPT ;  /* 0x000000011300788c */ /* 0x000fe2000bf06270 */
[----:B------:R-:W-:Y:S02]  /*0170*/  VIADD R4, R2, -UR8 ;  /* 0x8000000802047c36 */ /* 0x000fe40008000000 */
[----:B------:R-:W-:-:S06]  /*0180*/  VIADD R5, R3, -UR6 ;  /* 0x8000000603057c36 */ /* 0x000fcc0008000000 */
[----:B------:R-:W-:Y:S05]  /*0190*/  BRA.U !UP0, `(.L_x_37) ;  /* 0x0000000d08bc7547 */ /* 0x000fea000b800000 */
[----:B------:R-:W0:Y:S01]  /*01a0*/  I2F.U32.RP R6, UR16 ;  /* 0x0000001000067d06 */ /* 0x000e220008209000 */
[----:B------:R-:W-:Y:S01]  /*01b0*/  UISETP.GT.AND UP0, UPT, UR4, 0x1, UPT ;  /* 0x000000010400788c */ /* 0x000fe2000bf04270 */
[----:B------:R-:W-:Y:S01]  /*01c0*/  IMAD R10, R8, UR19, RZ ;  /* 0x00000013080a7c24 */ /* 0x000fe2000f8e02ff */
[----:B------:R-:W-:Y:S01]  /*01d0*/  UISETP.LT.AND UP1, UPT, URZ, UR18, UPT ;  /* 0x00000012ff00728c */ /* 0x000fe2000bf21270 */
[----:B------:R-:W-:Y:S01]  /*01e0*/  UMOV UR4, URZ ;  /* 0x000000ff00047c82 */ /* 0x000fe20008000000 */
[----:B------:R-:W-:Y:S02]  /*01f0*/  UISETP.NE.U32.AND UP3, UPT, UR16, URZ, UPT ;  /* 0x000000ff1000728c */ /* 0x000fe4000bf65070 */
[----:B------:R-:W-:-:S04]  /*0200*/  USEL UR11, URZ, UR18, !UP1 ;  /* 0x00000012ff0b7287 */ /* 0x000fc8000c800000 */
[----:B------:R-:W-:Y:S02]  /*0210*/  UIADD3 UR9, UPT, UPT, UR11, -0x1, URZ ;  /* 0xffffffff0b097890 */ /* 0x000fe4000fffe0ff */
[----:B------:R-:W-:Y:S01]  /*0220*/  @!UP0 UIADD3 UR9, UPT, UPT, UR11, URZ, URZ ;  /* 0x000000ff0b098290 */ /* 0x000fe2000fffe0ff */
[----:B0-----:R-:W0:Y:S02]  /*0230*/  MUFU.RCP R6, R6 ;  /* 0x0000000600067308 */ /* 0x001e240000001000 */
[----:B0-----:R-:W-:-:S06]  /*0240*/  VIADD R7, R6, 0xffffffe ;  /* 0x0ffffffe06077836 */ /* 0x001fcc0000000000 */
        /* <DEDUP_REMOVED lines=26> */
[C---:B------:R-:W-:Y:S02]  /*03f0*/  ISETP.GT.AND P2, PT, R5.reuse, -0x1, PT ;  /* 0xffffffff0500780c */ /* 0x040fe40003f44270 */
[----:B------:R-:W-:Y:S02]  /*0400*/  ISETP.GE.U32.OR P1, PT, R8, UR17, P1 ;  /* 0x0000001108007c0c */ /* 0x000fe40008f26470 */
        /* <DEDUP_REMOVED lines=14> */
[----:B------:R-:W-:Y:S01]  /*04f0*/  BSSY.RECONVERGENT B0, `(.L_x_39) ;  /* 0x000001c000007945 */ /* 0x000fe20003800200 */
[C---:B------:R-:W-:Y:S01]  /*0500*/  VIADD R7, R11.reuse, UR16 ;  /* 0x000000100b077c36 */ /* 0x040fe20008000000 */
[----:B------:R-:W-:Y:S01]  /*0510*/  ISETP.GE.U32.OR P4, PT, R8, UR17, P1 ;  /* 0x0000001108007c0c */ /* 0x000fe20008f86470 */
[----:B------:R-:W-:Y:S01]  /*0520*/  UIADD3 UR4, UPT, UPT, UR20, UR16, URZ ;  /* 0x0000001014047290 */ /* 0x000fe2000fffe0ff */
[----:B------:R-:W-:-:S02]  /*0530*/  ISETP.GE.AND P2, PT, R11, UR19, PT ;  /* 0x000000130b007c0c */ /* 0x000fc4000bf46270 */
[----:B------:R-:W-:Y:S02]  /*0540*/  ISETP.GE.AND P5, PT, R7, UR19, PT ;  /* 0x0000001307007c0c */ /* 0x000fe4000bfa6270 */
[C---:B------:R-:W-:Y:S02]  /*0550*/  ISETP.GE.U32.OR P1, PT, R8.reuse, UR17, P2 ;  /* 0x0000001108007c0c */ /* 0x040fe40009726470 */
[----:B------:R-:W-:Y:S02]  /*0560*/  ISETP.GE.U32.OR P2, PT, R8, UR17, P5 ;  /* 0x0000001108007c0c */ /* 0x000fe4000af46470 */
[----:B0-----:R-:W-:Y:S01]  /*0570*/  @!P3 LEA R15, R15, R6, 0x18 ;  /* 0x000000060f0fb211 */ /* 0x001fe200078ec0ff */
[----:B------:R-:W-:-:S04]  /*0580*/  @!P3 IMAD.IADD R6, R10, 0x1, R9 ;  /* 0x000000010a06b824 */ /* 0x000fc800078e0209 */
[----:B------:R-:W-:-:S05]  /*0590*/  @!P3 IMAD R15, R6, 0x8, R15 ;  /* 0x00000008060fb824 */ /* 0x000fca00078e020f */
[----:B--2---:R0:W-:Y:S01]  /*05a0*/  @!P3 STS.64 [R15], R12 ;  /* 0x0000000c0f00b388 */ /* 0x0041e20000000a00 */
[----:B------:R-:W-:Y:S05]  /*05b0*/  @P4 BRA `(.L_x_40) ;  /* 0x00000000003c4947 */ /* 0x000fea0003800000 */
[----:B0-----:R-:W-:-:S05]  /*05c0*/  VIADD R15, R5, UR16 ;  /* 0x00000010050f7c36 */ /* 0x001fca0008000000 */
[----:B------:R-:W-:-:S04]  /*05d0*/  ISETP.GT.AND P3, PT, R15, -0x1, PT ;  /* 0xffffffff0f00780c */ /* 0x000fc80003f64270 */
[----:B------:R-:W-:-:S04]  /*05e0*/  ISETP.LT.AND P3, PT, R15, UR21, P3 ;  /* 0x000000150f007c0c */ /* 0x000fc80009f61270 */
[----:B------:R-:W-:-:S13]  /*05f0*/  PLOP3.LUT P3, PT, P3, P0, PT, 0x80, 0x8 ;  /* 0x000000000008781c */ /* 0x000fda0001f61070 */
[----:B------:R-:W-:Y:S05]  /*0600*/  @!P3 BRA `(.L_x_40) ;  /* 0x000000000028b947 */ /* 0x000fea0003800000 */
[----:B------:R-:W0:Y:S01]  /*0610*/  LDC.64 R12, c[0x0][0x3a8] ;  /* 0x0000ea00ff0c7b82 */ /* 0x000e220000000a00 */
        /* <DEDUP_REMOVED lines=9> */
.L_x_40:
[----:B------:R-:W-:Y:S05]  /*06b0*/  BSYNC.RECONVERGENT B0 ;  /* 0x0000000000007941 */ /* 0x000fea0003800200 */
.L_x_39:
[----:B------:R-:W-:Y:S04]  /*06c0*/  BSSY.RECONVERGENT B0, `(.L_x_41) ;  /* 0x0000011000007945 */ /* 0x000fe80003800200 */
[----:B------:R-:W-:Y:S05]  /*06d0*/  @P1 BRA `(.L_x_42) ;  /* 0x00000000003c1947 */ /* 0x000fea0003800000 */
[----:B0-----:R-:W-:-:S05]  /*06e0*/  VIADD R15, R5, UR11 ;  /* 0x0000000b050f7c36 */ /* 0x001fca0008000000 */
[----:B------:R-:W-:-:S04]  /*06f0*/  ISETP.GT.AND P1, PT, R15, -0x1, PT ;  /* 0xffffffff0f00780c */ /* 0x000fc80003f24270 */
[----:B------:R-:W-:-:S04]  /*0700*/  ISETP.LT.AND P1, PT, R15, UR21, P1 ;  /* 0x000000150f007c0c */ /* 0x000fc80008f21270 */
[----:B------:R-:W-:-:S13]  /*0710*/  PLOP3.LUT P1, PT, P1, P0, PT, 0x80, 0x8 ;  /* 0x000000000008781c */ /* 0x000fda0000f21070 */
[----:B------:R-:W-:Y:S05]  /*0720*/  @!P1 BRA `(.L_x_42) ;  /* 0x0000000000289947 */ /* 0x000fea0003800000 */
[----:B-1----:R-:W0:Y:S01]  /*0730*/  LDC.64 R12, c[0x0][0x3a8] ;  /* 0x0000ea00ff0c7b82 */ /* 0x002e220000000a00 */
        /* <DEDUP_REMOVED lines=9> */
.L_x_42:
[----:B------:R-:W-:Y:S05]  /*07d0*/  BSYNC.RECONVERGENT B0 ;  /* 0x0000000000007941 */ /* 0x000fea0003800200 */
.L_x_41:
[----:B------:R-:W-:Y:S04]  /*07e0*/  BSSY.RECONVERGENT B0, `(.L_x_43) ;  /* 0x0000011000007945 */ /* 0x000fe80003800200 */
[----:B------:R-:W-:Y:S05]  /*07f0*/  @P2 BRA `(.L_x_44) ;  /* 0x00000000003c2947 */ /* 0x000fea0003800000 */
[----:B--2---:R-:W-:-:S05]  /*0800*/  VIADD R11, R5, UR20 ;  /* 0x00000014050b7c36 */ /* 0x004fca0008000000 */
        /* <DEDUP_REMOVED lines=14> */
.L_x_44:
[----:B------:R-:W-:Y:S05]  /*08f0*/  BSYNC.RECONVERGENT B0 ;  /* 0x0000000000007941 */ /* 0x000fea0003800200 */
.L_x_43:
[----:B------:R-:W-:-:S09]  /*0900*/  UISETP.NE.AND UP0, UPT, UR5, 0x4, UPT ;  /* 0x000000040500788c */ /* 0x000fd2000bf05270 */
[----:B------:R-:W-:Y:S05]  /*0910*/  BRA.U !UP0, `(.L_x_38) ;  /* 0x0000000508687547 */ /* 0x000fea000b800000 */
[----:B--2---:R-:W2:Y:S01]  /*0920*/  LDC R11, c[0x0][0x3a0] ;  /* 0x0000e800ff0b7b82 */ /* 0x004ea20000000800 */
[----:B------:R-:W-:-:S07]  /*0930*/  UMOV UR20, 0x4 ;  /* 0x0000000400147882 */ /* 0x000fce0000000000 */
[----:B---3--:R-:W3:Y:S02]  /*0940*/  LDC.64 R6, c[0x0][0x3a8] ;  /* 0x0000ea00ff067b82 */ /* 0x008ee40000000a00 */
.L_x_53:
[----:B01----:R-:W-:Y:S01]  /*0950*/  VIADD R19, R9, UR4 ;  /* 0x0000000409137c36 */ /* 0x003fe20008000000 */
[----:B------:R-:W-:Y:S01]  /*0960*/  UIADD3 UR21, UPT, UPT, UR16, UR4, URZ ;  /* 0x0000000410157290 */ /* 0x000fe2000fffe0ff */
[----:B------:R-:W-:Y:S01]  /*0970*/  BSSY.RECONVERGENT B0, `(.L_x_45) ;  /* 0x000001f000007945 */ /* 0x000fe20003800200 */
[----:B------:R-:W-:Y:S01]  /*0980*/  UIADD3 UR20, UPT, UPT, UR20, 0x4, URZ ;  /* 0x0000000414147890 */ /* 0x000fe2000fffe0ff */
[C---:B------:R-:W-:Y:S01]  /*0990*/  VIADD R21, R19.reuse, UR16 ;  /* 0x0000001013157c36 */ /* 0x040fe20008000000 */
[----:B------:R-:W-:Y:S01]  /*09a0*/  ISETP.GE.AND P3, PT, R19, UR19, PT ;  /* 0x0000001313007c0c */ /* 0x000fe2000bf66270 */
[----:B------:R-:W-:Y:S02]  /*09b0*/  UIADD3 UR23, UPT, UPT, UR16, UR21, URZ ;  /* 0x0000001510177290 */ /* 0x000fe4000fffe0ff */
[C---:B-1--4-:R-:W-:Y:S01]  /*09c0*/  VIADD R17, R21.reuse, UR16 ;  /* 0x0000001015117c36 */ /* 0x052fe20008000000 */
[C---:B------:R-:W-:Y:S01]  /*09d0*/  ISETP.GE.U32.OR P3, PT, R8.reuse, UR17, P3 ;  /* 0x0000001108007c0c */ /* 0x040fe20009f66470 */
[----:B------:R-:W-:Y:S01]  /*09e0*/  UIADD3 UR9, UPT, UPT, UR16, UR23, URZ ;  /* 0x0000001710097290 */ /* 0x000fe2000fffe0ff */
[----:B------:R-:W-:Y:S01]  /*09f0*/  ISETP.GE.AND P4, PT, R21, UR19, PT ;  /* 0x0000001315007c0c */ /* 0x000fe2000bf86270 */
[C---:B0-----:R-:W-:Y:S01]  /*0a00*/  VIADD R13, R17.reuse, UR16 ;  /* 0x00000010110d7c36 */ /* 0x041fe20008000000 */
[----:B------:R-:W-:Y:S01]  /*0a10*/  ISETP.GE.AND P2, PT, R17, UR19, PT ;  /* 0x0000001311007c0c */ /* 0x000fe2000bf46270 */
[----:B------:R-:W-:Y:S01]  /*0a20*/  UISETP.NE.AND UP0, UPT, UR20, UR5, UPT ;  /* 0x000000051400728c */ /* 0x000fe2000bf05270 */
[----:B------:R-:W-:-:S02]  /*0a30*/  ISETP.GE.U32.OR P4, PT, R8, UR17, P4 ;  /* 0x0000001108007c0c */ /* 0x000fc4000a786470 */
[----:B------:R-:W-:Y:S02]  /*0a40*/  ISETP.GE.AND P1, PT, R13, UR19, PT ;  /* 0x000000130d007c0c */ /* 0x000fe4000bf26270 */
[C---:B------:R-:W-:Y:S02]  /*0a50*/  ISETP.GE.U32.OR P2, PT, R8.reuse, UR17, P2 ;  /* 0x0000001108007c0c */ /* 0x040fe40009746470 */
[----:B------:R-:W-:Y:S01]  /*0a60*/  ISETP.GE.U32.OR P1, PT, R8, UR17, P1 ;  /* 0x0000001108007c0c */ /* 0x000fe20008f26470 */
[----:B------:R-:W-:-:S12]  /*0a70*/  @P3 BRA `(.L_x_46) ;  /* 0x0000000000383947 */ /* 0x000fd80003800000 */
[----:B------:R-:W-:-:S05]  /*0a80*/  VIADD R12, R5, UR4 ;  /* 0x00000004050c7c36 */ /* 0x000fca0008000000 */
[----:B------:R-:W-:-:S04]  /*0a90*/  ISETP.GT.AND P3, PT, R12, -0x1, PT ;  /* 0xffffffff0c00780c */ /* 0x000fc80003f64270 */
[----:B--2---:R-:W-:-:S04]  /*0aa0*/  ISETP.LT.AND P3, PT, R12, R11, P3 ;  /* 0x0000000b0c00720c */ /* 0x004fc80001f61270 */
[----:B------:R-:W-:-:S13]  /*0ab0*/  PLOP3.LUT P3, PT, P3, P0, PT, 0x80, 0x8 ;  /* 0x000000000008781c */ /* 0x000fda0001f61070 */
[----:B------:R-:W-:Y:S05]  /*0ac0*/  @!P3 BRA `(.L_x_46) ;  /* 0x000000000024b947 */ /* 0x000fea0003800000 */
[----:B------:R-:W-:-:S04]  /*0ad0*/  IMAD R15, R4, R11, R12 ;  /* 0x0000000b040f7224 */ /* 0x000fc800078e020c */
[----:B---3--:R-:W-:-:S06]  /*0ae0*/  IMAD.WIDE R14, R15, 0x8, R6 ;  /* 0x000000080f0e7825 */ /* 0x008fcc00078e0206 */
[----:B------:R-:W2:Y:S01]  /*0af0*/  LDG.E.64 R14, desc[UR12][R14.64] ;  /* 0x0000000c0e0e7981 */ /* 0x000ea2000c1e1b00 */
[----:B------:R-:W0:Y:S01]  /*0b00*/  S2UR UR11, SR_CgaCtaId ;  /* 0x00000000000b79c3 */ /* 0x000e220000008800 */
[----:B------:R-:W-:Y:S01]  /*0b10*/  UMOV UR10, 0x400 ;  /* 0x00000400000a7882 */ /* 0x000fe20000000000 */
[----:B------:R-:W-:Y:S01]  /*0b20*/  IADD3 R12, PT, PT, R10, R19, RZ ;  /* 0x000000130a0c7210 */ /* 0x000fe20007ffe0ff */
[----:B0-----:R-:W-:-:S06]  /*0b30*/  ULEA UR10, UR11, UR10, 0x18 ;  /* 0x0000000a0b0a7291 */ /* 0x001fcc000f8ec0ff */
[----:B------:R-:W-:-:S05]  /*0b40*/  LEA R19, R12, UR10, 0x3 ;  /* 0x0000000a0c137c11 */ /* 0x000fca000f8e18ff */
[----:B--2---:R0:W-:Y:S02]  /*0b50*/  STS.64 [R19], R14 ;  /* 0x0000000e13007388 */ /* 0x0041e40000000a00 */
.L_x_46:
[----:B------:R-:W-:Y:S05]  /*0b60*/  BSYNC.RECONVERGENT B0 ;  /* 0x0000000000007941 */ /* 0x000fea0003800200 */
.L_x_45:
[----:B------:R-:W-:Y:S04]  /*0b70*/  BSSY.RECONVERGENT B0, `(.L_x_47) ;  /* 0x0000010000007945 */ /* 0x000fe80003800200 */
[----:B------:R-:W-:Y:S05]  /*0b80*/  @P4 BRA `(.L_x_48) ;  /* 0x0000000000384947 */ /* 0x000fea0003800000 */
[----:B------:R-:W-:-:S05]  /*0b90*/  VIADD R12, R5, UR21 ;  /* 0x00000015050c7c36 */ /* 0x000fca0008000000 */
[----:B------:R-:W-:-:S04]  /*0ba0*/  ISETP.GT.AND P3, PT, R12, -0x1, PT ;  /* 0xffffffff0c00780c */ /* 0x000fc80003f64270 */
[----:B--2---:R-:W-:-:S04]  /*0bb0*/  ISETP.LT.AND P3, PT, R12, R11, P3 ;  /* 0x0000000b0c00720c */ /* 0x004fc80001f61270 */
[----:B------:R-:W-:-:S13]  /*0bc0*/  PLOP3.LUT P3, PT, P3, P0, PT, 0x80, 0x8 ;  /* 0x000000000008781c */ /* 0x000fda0001f61070 */
[----:B------:R-:W-:Y:S05]  /*0bd0*/  @!P3 BRA `(.L_x_48) ;  /* 0x000000000024b947 */ /* 0x000fea0003800000 */
[----:B0-----:R-:W-:-:S04]  /*0be0*/  IMAD R15, R4, R11, R12 ;  /* 0x0000000b040f7224 */ /* 0x001fc800078e020c */
        /* <DEDUP_REMOVED lines=8> */
.L_x_48:
[----:B------:R-:W-:Y:S05]  /*0c70*/  BSYNC.RECONVERGENT B0 ;  /* 0x0000000000007941 */ /* 0x000fea0003800200 */
.L_x_47:
[----:B------:R-:W-:Y:S04]  /*0c80*/  BSSY.RECONVERGENT B0, `(.L_x_49) ;  /* 0x0000010000007945 */ /* 0x000fe80003800200 */
[----:B------:R-:W-:Y:S05]  /*0c90*/  @P2 BRA `(.L_x_50) ;  /* 0x0000000000382947 */ /* 0x000fea0003800000 */
[----:B------:R-:W-:-:S05]  /*0ca0*/  VIADD R12, R5, UR23 ;  /* 0x00000017050c7c36 */ /* 0x000fca0008000000 */
[----:B------:R-:W-:-:S04]  /*0cb0*/  ISETP.GT.AND P2, PT, R12, -0x1, PT ;  /* 0xffffffff0c00780c */ /* 0x000fc80003f44270 */
[----:B--2---:R-:W-:-:S04]  /*0cc0*/  ISETP.LT.AND P2, PT, R12, R11, P2 ;  /* 0x0000000b0c00720c */ /* 0x004fc80001741270 */
[----:B------:R-:W-:-:S13]  /*0cd0*/  PLOP3.LUT P2, PT, P2, P0, PT, 0x80, 0x8 ;  /* 0x000000000008781c */ /* 0x000fda0001741070 */
[----:B------:R-:W-:Y:S05]  /*0ce0*/  @!P2 BRA `(.L_x_50) ;  /* 0x000000000024a947 */ /* 0x000fea0003800000 */
[----:B01----:R-:W-:-:S04]  /*0cf0*/  IMAD R15, R4, R11, R12 ;  /* 0x0000000b040f7224 */ /* 0x003fc800078e020c */
        /* <DEDUP_REMOVED lines=8> */
.L_x_50:
[----:B------:R-:W-:Y:S05]  /*0d80*/  BSYNC.RECONVERGENT B0 ;  /* 0x0000000000007941 */ /* 0x000fea0003800200 */
.L_x_49:
[----:B------:R-:W-:Y:S04]  /*0d90*/  BSSY.RECONVERGENT B0, `(.L_x_51) ;  /* 0x0000010000007945 */ /* 0x000fe80003800200 */
[----:B------:R-:W-:Y:S05]  /*0da0*/  @P1 BRA `(.L_x_52) ;  /* 0x0000000000381947 */ /* 0x000fea0003800000 */
[----:B------:R-:W-:-:S05]  /*0db0*/  VIADD R12, R5, UR9 ;  /* 0x00000009050c7c36 */ /* 0x000fca0008000000 */
[----:B------:R-:W-:-:S04]  /*0dc0*/  ISETP.GT.AND P1, PT, R12, -0x1, PT ;  /* 0xffffffff0c00780c */ /* 0x000fc80003f24270 */
[----:B--2---:R-:W-:-:S04]  /*0dd0*/  ISETP.LT.AND P1, PT, R12, R11, P1 ;  /* 0x0000000b0c00720c */ /* 0x004fc80000f21270 */
[----:B------:R-:W-:-:S13]  /*0de0*/  PLOP3.LUT P1, PT, P1, P0, PT, 0x80, 0x8 ;  /* 0x000000000008781c */ /* 0x000fda0000f21070 */
[----:B------:R-:W-:Y:S05]  /*0df0*/  @!P1 BRA `(.L_x_52) ;  /* 0x0000000000249947 */ /* 0x000fea0003800000 */
[----:B01--4-:R-:W-:-:S04]  /*0e00*/  IMAD R15, R4, R11, R12 ;  /* 0x0000000b040f7224 */ /* 0x013fc800078e020c */
        /* <DEDUP_REMOVED lines=8> */
.L_x_52:
[----:B------:R-:W-:Y:S05]  /*0e90*/  BSYNC.RECONVERGENT B0 ;  /* 0x0000000000007941 */ /* 0x000fea0003800200 */
.L_x_51:
[----:B------:R-:W-:Y:S01]  /*0ea0*/  UIADD3 UR4, UPT, UPT, UR16, UR9, URZ ;  /* 0x0000000910047290 */ /* 0x000fe2000fffe0ff */
[----:B------:R-:W-:Y:S11]  /*0eb0*/  BRA.U UP0, `(.L_x_53) ;  /* 0xfffffff900a47547 */ /* 0x000ff6000b83ffff */
.L_x_38:
[----:B------:R-:W-:-:S09]  /*0ec0*/  UISETP.NE.AND UP0, UPT, UR22, URZ, UPT ;  /* 0x000000ff1600728c */ /* 0x000fd2000bf05270 */
[----:B------:R-:W-:Y:S05]  /*0ed0*/  BRA.U !UP0, `(.L_x_37) ;  /* 0x00000001086c7547 */ /* 0x000fea000b800000 */
[----:B01--4-:R-:W0:Y:S01]  /*0ee0*/  LDC R14, c[0x0][0x3a0] ;  /* 0x0000e800ff0e7b82 */ /* 0x013e220000000800 */
[----:B------:R-:W-:-:S07]  /*0ef0*/  UMOV UR5, URZ ;  /* 0x000000ff00057c82 */ /* 0x000fce0008000000 */
[----:B---3--:R-:W1:Y:S02]  /*0f00*/  LDC.64 R6, c[0x0][0x3a8] ;  /* 0x0000ea00ff067b82 */ /* 0x008e640000000a00 */
.L_x_56:
[----:B--2---:R-:W-:Y:S01]  /*0f10*/  VIADD R11, R9, UR4 ;  /* 0x00000004090b7c36 */ /* 0x004fe20008000000 */
[----:B------:R-:W-:Y:S01]  /*0f20*/  UIADD3 UR5, UPT, UPT, UR5, 0x1, URZ ;  /* 0x0000000105057890 */ /* 0x000fe2000fffe0ff */
[----:B------:R-:W-:Y:S03]  /*0f30*/  BSSY.RECONVERGENT B0, `(.L_x_54) ;  /* 0x0000013000007945 */ /* 0x000fe60003800200 */
[----:B------:R-:W-:Y:S01]  /*0f40*/  ISETP.GE.AND P1, PT, R11, UR19, PT ;  /* 0x000000130b007c0c */ /* 0x000fe2000bf26270 */
[----:B------:R-:W-:-:S03]  /*0f50*/  UISETP.NE.AND UP0, UPT, UR5, UR22, UPT ;  /* 0x000000160500728c */ /* 0x000fc6000bf05270 */
[----:B------:R-:W-:-:S13]  /*0f60*/  ISETP.GE.U32.OR P1, PT, R8, UR17, P1 ;  /* 0x0000001108007c0c */ /* 0x000fda0008f26470 */
[----:B------:R-:W-:Y:S05]  /*0f70*/  @P1 BRA `(.L_x_55) ;  /* 0x0000000000381947 */ /* 0x000fea0003800000 */
[----:B------:R-:W-:-:S05]  /*0f80*/  VIADD R13, R5, UR4 ;  /* 0x00000004050d7c36 */ /* 0x000fca0008000000 */
[----:B------:R-:W-:-:S04]  /*0f90*/  ISETP.GT.AND P1, PT, R13, -0x1, PT ;  /* 0xffffffff0d00780c */ /* 0x000fc80003f24270 */
[----:B0-----:R-:W-:-:S04]  /*0fa0*/  ISETP.LT.AND P1, PT, R13, R14, P1 ;  /* 0x0000000e0d00720c */ /* 0x001fc80000f21270 */
[----:B------:R-:W-:-:S13]  /*0fb0*/  PLOP3.LUT P1, PT, P1, P0, PT, 0x80, 0x8 ;  /* 0x000000000008781c */ /* 0x000fda0000f21070 */
[----:B------:R-:W-:Y:S05]  /*0fc0*/  @!P1 BRA `(.L_x_55) ;  /* 0x0000000000249947 */ /* 0x000fea0003800000 */
[----:B------:R-:W-:-:S04]  /*0fd0*/  IMAD R13, R4, R14, R13 ;  /* 0x0000000e040d7224 */ /* 0x000fc800078e020d */
[----:B-1----:R-:W-:-:S06]  /*0fe0*/  IMAD.WIDE R12, R13, 0x8, R6 ;  /* 0x000000080d0c7825 */ /* 0x002fcc00078e0206 */
[----:B------:R-:W2:Y:S01]  /*0ff0*/  LDG.E.64 R12, desc[UR12][R12.64] ;  /* 0x0000000c0c0c7981 */ /* 0x000ea2000c1e1b00 */
[----:B------:R-:W0:Y:S01]  /*1000*/  S2UR UR10, SR_CgaCtaId ;  /* 0x00000000000a79c3 */ /* 0x000e220000008800 */
[----:B------:R-:W-:Y:S01]  /*1010*/  UMOV UR9, 0x400 ;  /* 0x0000040000097882 */ /* 0x000fe20000000000 */
[----:B------:R-:W-:Y:S01]  /*1020*/  IMAD.IADD R11, R10, 0x1, R11 ;  /* 0x000000010a0b7824 */ /* 0x000fe200078e020b */
[----:B0-----:R-:W-:-:S06]  /*1030*/  ULEA UR9, UR10, UR9, 0x18 ;  /* 0x000000090a097291 */ /* 0x001fcc000f8ec0ff */
[----:B------:R-:W-:-:S05]  /*1040*/  LEA R11, R11, UR9, 0x3 ;  /* 0x000000090b0b7c11 */ /* 0x000fca000f8e18ff */
[----:B--2---:R2:W-:Y:S02]  /*1050*/  STS.64 [R11], R12 ;  /* 0x0000000c0b007388 */ /* 0x0045e40000000a00 */
.L_x_55:
[----:B------:R-:W-:Y:S05]  /*1060*/  BSYNC.RECONVERGENT B0 ;  /* 0x0000000000007941 */ /* 0x000fea0003800200 */
.L_x_54:
[----:B------:R-:W-:Y:S01]  /*1070*/  UIADD3 UR4, UPT, UPT, UR16, UR4, URZ ;  /* 0x0000000410047290 */ /* 0x000fe2000fffe0ff */
[----:B------:R-:W-:Y:S11]  /*1080*/  BRA.U UP0, `(.L_x_56) ;  /* 0xfffffffd00a07547 */ /* 0x000ff6000b83ffff */
.L_x_37:
[----:B------:R-:W5:Y:S02]  /*1090*/  LDCU UR4, c[0x0][0x3d4] ;  /* 0x00007a80ff0477ac */ /* 0x000f640008000800 */
[----:B-----5:R-:W-:-:S09]  /*10a0*/  UISETP.GE.AND UP0, UPT, UR4, 0x2, UPT ;  /* 0x000000020400788c */ /* 0x020fd2000bf06270 */
[----:B------:R-:W-:Y:S05]  /*10b0*/  BRA.U !UP0, `(.L_x_36) ;  /* 0x0000001108207547 */ /* 0x000fea000b800000 */
[----:B--2---:R-:W2:Y:S01]  /*10c0*/  I2F.U32.RP R11, UR16 ;  /* 0x00000010000b7d06 */ /* 0x004ea20008209000 */
[----:B-1-3--:R-:W1:Y:S01]  /*10d0*/  LDC R6, c[0x0][0x3d0] ;  /* 0x0000f400ff067b82 */ /* 0x00ae620000000800 */
[----:B------:R-:W-:Y:S01]  /*10e0*/  VIMNMX R10, PT, PT, RZ, UR18, !PT ;  /* 0x00000012ff0a7c48 */ /* 0x000fe2000ffe0100 */
[----:B------:R-:W-:Y:S02]  /*10f0*/  UIMAD UR11, UR15, UR16, UR16 ;  /* 0x000000100f0b72a4 */ /* 0x000fe4000f8e0210 */
[----:B------:R-:W-:Y:S01]  /*1100*/  ISETP.NE.U32.AND P3, PT, RZ, UR16, PT ;  /* 0x00000010ff007c0c */ /* 0x000fe2000bf65070 */
[----:B------:R-:W-:Y:S01]  /*1110*/  UIADD3 UR9, UPT, UPT, UR15, 0x2, URZ ;  /* 0x000000020f097890 */ /* 0x000fe2000fffe0ff */
[----:B------:R-:W-:Y:S01]  /*1120*/  VIADD R8, R10, 0xffffffff ;  /* 0xffffffff0a087836 */ /* 0x000fe20000000000 */
[----:B------:R-:W-:Y:S01]  /*1130*/  UIADD3 UR10, UPT, UPT, UR15, 0x3, URZ ;  /* 0x000000030f0a7890 */ /* 0x000fe2000fffe0ff */
[----:B------:R-:W3:Y:S01]  /*1140*/  S2UR UR5, SR_CgaCtaId ;  /* 0x00000000000579c3 */ /* 0x000ee20000008800 */
[----:B------:R-:W-:Y:S01]  /*1150*/  UMOV UR4, 0x400 ;  /* 0x0000040000047882 */ /* 0x000fe20000000000 */
[----:B--2---:R-:W2:Y:S01]  /*1160*/  MUFU.RCP R11, R11 ;  /* 0x0000000b000b7308 */ /* 0x004ea20000001000 */
[----:B-1----:R-:W-:Y:S01]  /*1170*/  ISETP.GT.AND P2, PT, R6, 0x1, PT ;  /* 0x000000010600780c */ /* 0x002fe20003f44270 */
[----:B------:R-:W-:-:S02]  /*1180*/  IMAD.MOV.U32 R6, RZ, RZ, RZ ;  /* 0x000000ffff067224 */ /* 0x000fc400078e00ff */
[----:B--2---:R-:W-:Y:S01]  /*1190*/  VIADD R7, R11, 0xffffffe ;  /* 0x0ffffffe0b077836 */ /* 0x004fe20000000000 */
[----:B---3--:R-:W-:Y:S01]  /*11a0*/  ULEA UR5, UR5, UR4, 0x18 ;  /* 0x0000000405057291 */ /* 0x008fe2000f8ec0ff */
[----:B------:R-:W-:-:S03]  /*11b0*/  IMAD R11, R0, UR10, R9 ;  /* 0x0000000a000b7c24 */ /* 0x000fc6000f8e0209 */
[----:B------:R-:W-:Y:S01]  /*11c0*/  ULEA UR20, UR16, UR5, 0x3 ;  /* 0x0000000510147291 */ /* 0x000fe2000f8e18ff */
[----:B------:R-:W0:Y:S04]  /*11d0*/  F2I.FTZ.U32.TRUNC.NTZ R7, R7 ;  /* 0x0000000700077305 */ /* 0x000e28000021f000 */
[----:B------:R-:W-:Y:S01]  /*11e0*/  @!P2 IMAD.MOV R8, RZ, RZ, R10 ;  /* 0x000000ffff08a224 */ /* 0x000fe200078e020a */
[----:B------:R-:W-:Y:S01]  /*11f0*/  ULEA UR21, UR16, UR5, 0x4 ;  /* 0x0000000510157291 */ /* 0x000fe2000f8e20ff */
[----:B------:R-:W-:Y:S01]  /*1200*/  IMAD.U32 R10, RZ, RZ, UR11 ;  /* 0x0000000bff0a7e24 */ /* 0x000fe2000f8e00ff */
[----:B------:R-:W-:Y:S01]  /*1210*/  UIMAD UR5, UR16, 0x18, UR5 ;  /* 0x00000018100578a4 */ /* 0x000fe2000f8e0205 */
[----:B------:R-:W-:Y:S02]  /*1220*/  VIADD R11, R11, -UR6 ;  /* 0x800000060b0b7c36 */ /* 0x000fe40008000000 */
[----:B0-----:R-:W-:-:S04]  /*1230*/  IMAD.MOV R13, RZ, RZ, -R7 ;  /* 0x000000ffff0d7224 */ /* 0x001fc800078e0a07 */
[----:B------:R-:W-:-:S04]  /*1240*/  IMAD R13, R13, UR16, RZ ;  /* 0x000000100d0d7c24 */ /* 0x000fc8000f8e02ff */
[----:B------:R-:W-:-:S06]  /*1250*/  IMAD.HI.U32 R13, R7, R13, R6 ;  /* 0x0000000d070d7227 */ /* 0x000fcc00078e0006 */
[----:B------:R-:W-:Y:S01]  /*1260*/  IMAD.HI.U32 R6, R13, R8, RZ ;  /* 0x000000080d067227 */ /* 0x000fe200078e00ff */
[----:B------:R-:W-:-:S03]  /*1270*/  SEL R13, RZ, 0x1, !P2 ;  /* 0x00000001ff0d7807 */ /* 0x000fc60005000000 */
[----:B------:R-:W-:-:S04]  /*1280*/  IMAD.MOV R7, RZ, RZ, -R6 ;  /* 0x000000ffff077224 */ /* 0x000fc800078e0a06 */
[----:B------:R-:W-:Y:S01]  /*1290*/  IMAD R8, R7, UR16, R8 ;  /* 0x0000001007087c24 */ /* 0x000fe2000f8e0208 */
[----:B------:R-:W-:-:S04]  /*12a0*/  IADD3 R7, PT, PT, R9, -UR6, R10 ;  /* 0x8000000609077c10 */ /* 0x000fc8000fffe00a */
[----:B------:R-:W-:-:S13]  /*12b0*/  ISETP.GE.U32.AND P0, PT, R8, UR16, PT ;  /* 0x0000001008007c0c */ /* 0x000fda000bf06070 */
[----:B------:R-:W-:Y:S01]  /*12c0*/  @P0 IADD3 R8, PT, PT, R8, -UR16, RZ ;  /* 0x8000001008080c10 */ /* 0x000fe2000fffe0ff */
[----:B------:R-:W-:-:S03]  /*12d0*/  @P0 VIADD R6, R6, 0x1 ;  /* 0x0000000106060836 */ /* 0x000fc60000000000 */
[----:B------:R-:W-:Y:S01]  /*12e0*/  ISETP.GE.U32.AND P1, PT, R8, UR16, PT ;  /* 0x0000001008007c0c */ /* 0x000fe2000bf26070 */
[----:B------:R-:W-:Y:S01]  /*12f0*/  IMAD R8, R0, UR9, R9 ;  /* 0x0000000900087c24 */ /* 0x000fe2000f8e0209 */
[----:B------:R-:W-:-:S03]  /*1300*/  UMOV UR9, UR7 ;  /* 0x0000000700097c82 */ /* 0x000fc60008000000 */
[----:B------:R-:W-:-:S08]  /*1310*/  VIADD R9, R8, -UR6 ;  /* 0x8000000608097c36 */ /* 0x000fd00008000000 */
[----:B------:R-:W-:Y:S01]  /*1320*/  @P1 VIADD R6, R6, 0x1 ;  /* 0x0000000106061836 */ /* 0x000fe20000000000 */
[----:B------:R-:W-:-:S05]  /*1330*/  @!P3 LOP3.LUT R6, RZ, UR16, RZ, 0x33, !PT ;  /* 0x00000010ff06bc12 */ /* 0x000fca000f8e33ff */
[----:B------:R-:W-:-:S07]  /*1340*/  IMAD.IADD R6, R13, 0x1, R6 ;  /* 0x000000010d067824 */ /* 0x000fce00078e0206 */
.L_x_65:
[----:B------:R-:W-:-:S09]  /*1350*/  UISETP.GE.AND UP0, UPT, UR19, 0x1, UPT ;  /* 0x000000011300788c */ /* 0x000fd2000bf06270 */
[----:B012---:R-:W-:Y:S05]  /*1360*/  BRA.U !UP0, `(.L_x_57) ;  /* 0x0000000d08647547 */ /* 0x007fea000b800000 */
[----:B------:R-:W0:Y:S01]  /*1370*/  S2R R8, SR_TID.Y ;  /* 0x0000000000087919 */ /* 0x000e220000002200 */
[----:B------:R-:W1:Y:S01]  /*1380*/  LDCU UR4, c[0x0][0x3a4] ;  /* 0x00007480ff0477ac */ /* 0x000e620008000800 */
[----:B------:R-:W-:Y:S01]  /*1390*/  ISETP.GE.U32.AND P1, PT, R6, 0x3, PT ;  /* 0x000000030600780c */ /* 0x000fe20003f26070 */
[----:B------:R-:W-:-:S05]  /*13a0*/  VIADD R10, R4, UR9 ;  /* 0x00000009040a7c36 */ /* 0x000fca0008000000 */
[----:B-1----:R-:W-:Y:S01]  /*13b0*/  ISETP.GE.AND P0, PT, R10, UR4, PT ;  /* 0x000000040a007c0c */ /* 0x002fe2000bf06270 */
[----:B------:R-:W-:-:S03]  /*13c0*/  UMOV UR4, URZ ;  /* 0x000000ff00047c82 */ /* 0x000fc60008000000 */
[----:B------:R-:W-:Y:S01]  /*13d0*/  ISETP.GT.AND P0, PT, R10, -0x1, !P0 ;  /* 0xffffffff0a00780c */ /* 0x000fe20004704270 */
[----:B0-----:R-:W-:Y:S02]  /*13e0*/  VIADD R8, R8, UR9 ;  /* 0x0000000908087c36 */ /* 0x001fe40008000000 */
[----:B------:R-:W-:Y:S10]  /*13f0*/  @!P1 BRA `(.L_x_58) ;  /* 0x0000000800049947 */ /* 0x000ff40003800000 */
[----:B------:R-:W0:Y:S01]  /*1400*/  S2R R25, SR_TID.X ;  /* 0x0000000000197919 */ /* 0x000e220000002100 */
[----:B------:R-:W1:Y:S01]  /*1410*/  LDCU UR4, c[0x0][0x3a0] ;  /* 0x00007400ff0477ac */ /* 0x000e620008000800 */
[----:B------:R-:W-:Y:S02]  /*1420*/  ISETP.GT.AND P1, PT, R5, -0x1, PT ;  /* 0xffffffff0500780c */ /* 0x000fe40003f24270 */
[----:B------:R-:W-:Y:S01]  /*1430*/  ISETP.GT.AND P5, PT, R7, -0x1, PT ;  /* 0xffffffff0700780c */ /* 0x000fe20003fa4270 */
[----:B------:R-:W-:Y:S01]  /*1440*/  UIADD3 UR10, UPT, UPT, UR14, UR7, URZ ;  /* 0x000000070e0a7290 */ /* 0x000fe2000fffe0ff */
[----:B------:R-:W-:Y:S01]  /*1450*/  ISETP.GT.AND P3, PT, R9, -0x1, PT ;  /* 0xffffffff0900780c */ /* 0x000fe20003f64270 */
[----:B------:R-:W2:Y:S04]  /*1460*/  LDCU UR11, c[0x0][0x3a0] ;  /* 0x00007400ff0b77ac */ /* 0x000ea80008000800 */
[----:B------:R-:W-:Y:S01]  /*1470*/  ISETP.GE.AND P6, PT, R8, UR10, PT ;  /* 0x0000000a08007c0c */ /* 0x000fe2000bfc6270 */
[----:B------:R-:W-:Y:S01]  /*1480*/  USHF.L.U32 UR10, UR19, 0x3, URZ ;  /* 0x00000003130a7899 */ /* 0x000fe200080006ff */
[----:B-1----:R-:W-:Y:S01]  /*1490*/  ISETP.LT.AND P2, PT, R5, UR4, P1 ;  /* 0x0000000405007c0c */ /* 0x002fe20008f41270 */
[----:B------:R-:W-:Y:S01]  /*14a0*/  IMAD R20, R10, UR4, R9 ;  /* 0x000000040a147c24 */ /* 0x000fe2000f8e0209 */
[----:B------:R-:W-:-:S02]  /*14b0*/  ISETP.LT.AND P5, PT, R7, UR4, P5 ;  /* 0x0000000407007c0c */ /* 0x000fc4000afa1270 */
[----:B------:R-:W-:Y:S02]  /*14c0*/  ISETP.LT.AND P3, PT, R9, UR4, P3 ;  /* 0x0000000409007c0c */ /* 0x000fe40009f61270 */
[C---:B0-----:R-:W-:Y:S01]  /*14d0*/  ISETP.GE.OR P1, PT, R25.reuse, UR19, P6 ;  /* 0x0000001319007c0c */ /* 0x041fe2000b726670 */
[C---:B------:R-:W-:Y:S02]  /*14e0*/  VIADD R12, R25.reuse, UR16 ;  /* 0x00000010190c7c36 */ /* 0x040fe40008000000 */
[C-C-:B------:R-:W-:Y:S01]  /*14f0*/  IMAD R21, R0.reuse, 0x2, R25.reuse ;  /* 0x0000000200157824 */ /* 0x140fe200078e0219 */
[----:B------:R-:W-:Y:S01]  /*1500*/  PLOP3.LUT P1, PT, P1, P2, P0, 0xf7, 0x0 ;  /* 0x000000000000781c */ /* 0x000fe20000f25e07 */
[----:B------:R-:W-:Y:S01]  /*1510*/  IMAD R23, R0, 0x3, R25 ;  /* 0x0000000300177824 */ /* 0x000fe200078e0219 */
[----:B------:R-:W-:Y:S01]  /*1520*/  ISETP.GE.OR P4, PT, R12, UR19, P6 ;  /* 0x000000130c007c0c */ /* 0x000fe2000b786670 */
[----:B------:R-:W-:Y:S01]  /*1530*/  IMAD.SHL.U32 R27, R25, 0x8, RZ ;  /* 0x00000008191b7824 */ /* 0x000fe200078e00ff */
[----:B------:R-:W-:-:S02]  /*1540*/  ISETP.GT.AND P2, PT, R11, -0x1, PT ;  /* 0xffffffff0b00780c */ /* 0x000fc40003f44270 */
[----:B------:R-:W-:Y:S01]  /*1550*/  PLOP3.LUT P4, PT, P4, P5, P0, 0xf7, 0x0 ;  /* 0x000000000000781c */ /* 0x000fe2000278be07 */
[----:B------:R-:W-:Y:S01]  /*1560*/  IMAD R27, R8, UR10, R27 ;  /* 0x0000000a081b7c24 */ /* 0x000fe2000f8e021b */
[----:B------:R-:W-:Y:S01]  /*1570*/  ISETP.GE.OR P5, PT, R21, UR19, P6 ;  /* 0x0000001315007c0c */ /* 0x000fe2000b7a6670 */
[----:B------:R-:W-:Y:S01]  /*1580*/  IMAD R8, R10, UR4, R5 ;  /* 0x000000040a087c24 */ /* 0x000fe2000f8e0205 */
[----:B------:R-:W-:Y:S02]  /*1590*/  ISETP.LT.AND P2, PT, R11, UR4, P2 ;  /* 0x000000040b007c0c */ /* 0x000fe40009741270 */
[----:B------:R-:W-:Y:S01]  /*15a0*/  PLOP3.LUT P3, PT, P5, P3, P0, 0xf7, 0x0 ;  /* 0x000000000000781c */ /* 0x000fe20002f67e07 */
[----:B------:R-:W0:Y:S01]  /*15b0*/  @!P1 S2R R29, SR_CgaCtaId ;  /* 0x00000000001d9919 */ /* 0x000e220000008800 */
[----:B------:R-:W-:Y:S01]  /*15c0*/  ISETP.GE.OR P5, PT, R23, UR19, P6 ;  /* 0x0000001317007c0c */ /* 0x000fe2000b7a6670 */
[----:B------:R-:W1:Y:S01]  /*15d0*/  @!P1 LDC.64 R12, c[0x0][0x3a8] ;  /* 0x0000ea00ff0c9b82 */ /* 0x000e620000000a00 */
[----:B------:R-:W-:-:S02]  /*15e0*/  @!P1 MOV R22, 0x400 ;  /* 0x0000040000169802 */ /* 0x000fc40000000f00 */
[----:B------:R-:W-:-:S05]  /*15f0*/  PLOP3.LUT P2, PT, P5, P2, P0, 0xf7, 0x0 ;  /* 0x000000000000781c */ /* 0x000fca0002f45e07 */
[----:B----4-:R-:W3:Y:S08]  /*1600*/  @!P4 LDC.64 R14, c[0x0][0x3a8] ;  /* 0x0000ea00ff0ecb82 */ /* 0x010ef00000000a00 */
[----:B------:R-:W4:Y:S08]  /*1610*/  @!P3 LDC.64 R18, c[0x0][0x3a8] ;  /* 0x0000ea00ff12bb82 */ /* 0x000f300000000a00 */
[----:B------:R-:W5:Y:S01]  /*1620*/  @!P2 LDC.64 R16, c[0x0][0x3a8] ;  /* 0x0000ea00ff10ab82 */ /* 0x000f620000000a00 */
[----:B-1----:R-:W-:-:S04]  /*1630*/  @!P1 IMAD.WIDE R12, R8, 0x8, R12 ;  /* 0x00000008080c9825 */ /* 0x002fc800078e020c */
[C---:B--2---:R-:W-:Y:S01]  /*1640*/  IMAD R8, R10.reuse, UR11, R11 ;  /* 0x0000000b0a087c24 */ /* 0x044fe2000f8e020b */
[----:B0-----:R-:W-:Y:S01]  /*1650*/  @!P1 LEA R22, R29, R22, 0x18 ;  /* 0x000000161d169211 */ /* 0x001fe200078ec0ff */
[----:B------:R-:W-:Y:S01]  /*1660*/  IMAD R29, R10, UR4, R7 ;  /* 0x000000040a1d7c24 */ /* 0x000fe2000f8e0207 */
[----:B------:R-:W2:Y:S03]  /*1670*/  @!P1 LDG.E.64 R12, desc[UR12][R12.64] ;  /* 0x0000000c0c0c9981 */ /* 0x000ea6000c1e1b00 */
[----:B---3--:R-:W-:-:S04]  /*1680*/  @!P4 IMAD.WIDE R14, R29, 0x8, R14 ;  /* 0x000000081d0ec825 */ /* 0x008fc800078e020e */
[----:B----4-:R-:W-:Y:S02]  /*1690*/  @!P3 IMAD.WIDE R18, R20, 0x8, R18 ;  /* 0x000000081412b825 */ /* 0x010fe400078e0212 */
[----:B------:R-:W3:Y:S04]  /*16a0*/  @!P4 LDG.E.64 R14, desc[UR12][R14.64] ;  /* 0x0000000c0e0ec981 */ /* 0x000ee8000c1e1b00 */
[----:B------:R-:W4:Y:S01]  /*16b0*/  @!P3 LDG.E.64 R18, desc[UR12][R18.64] ;  /* 0x0000000c1212b981 */ /* 0x000f22000c1e1b00 */
[----:B-----5:R-:W-:-:S06]  /*16c0*/  @!P2 IMAD.WIDE R16, R8, 0x8, R16 ;  /* 0x000000080810a825 */ /* 0x020fcc00078e0210 */
[----:B------:R-:W5:Y:S01]  /*16d0*/  @!P2 LDG.E.64 R16, desc[UR12][R16.64] ;  /* 0x0000000c1010a981 */ /* 0x000f62000c1e1b00 */
[----:B------:R-:W-:Y:S02]  /*16e0*/  @!P1 IMAD.IADD R22, R22, 0x1, R27 ;  /* 0x0000000116169824 */ /* 0x000fe400078e021b */
[----:B------:R-:W-:-:S05]  /*16f0*/  VIADD R24, R6, 0x1 ;  /* 0x0000000106187836 */ /* 0x000fca0000000000 */
[----:B------:R-:W-:-:S04]  /*1700*/  LOP3.LUT R24, R24, 0xfffffffc, RZ, 0xc0, !PT ;  /* 0xfffffffc18187812 */ /* 0x000fc800078ec0ff */
[----:B------:R-:W-:Y:S01]  /*1710*/  IADD3 R24, PT, PT, -R24, 0x4, RZ ;  /* 0x0000000418187810 */ /* 0x000fe20007ffe1ff */
[----:B------:R-:W-:-:S04]  /*1720*/  UIADD3 UR4, UPT, UPT, UR16, UR16, UR16 ;  /* 0x0000001010047290 */ /* 0x000fc8000fffe010 */
[----:B------:R-:W-:Y:S01]  /*1730*/  UIADD3 UR4, UPT, UPT, UR4, UR16, URZ ;  /* 0x0000001004047290 */ /* 0x000fe2000fffe0ff */
[----:B--2---:R0:W-:Y:S01]  /*1740*/  @!P1 STS.64 [R22], R12 ;  /* 0x0000000c16009388 */ /* 0x0041e20000000a00 */
[----:B------:R-:W-:-:S03]  /*1750*/  ISETP.NE.AND P1, PT, R24, RZ, PT ;  /* 0x000000ff1800720c */ /* 0x000fc60003f25270 */
[----:B---3--:R0:W-:Y:S04]  /*1760*/  @!P4 STS.64 [R27+UR20], R14 ;  /* 0x0000000e1b00c988 */ /* 0x0081e80008000a14 */
[----:B----4-:R0:W-:Y:S04]  /*1770*/  @!P3 STS.64 [R27+UR21], R18 ;  /* 0x000000121b00b988 */ /* 0x0101e80008000a15 */
[----:B-----5:R0:W-:Y:S02]  /*1780*/  @!P2 STS.64 [R27+UR5], R16 ;  /* 0x000000101b00a988 */ /* 0x0201e40008000a05 */
[----:B------:R-:W-:Y:S05]  /*1790*/  @!P1 BRA `(.L_x_58) ;  /* 0x00000004001c9947 */ /* 0x000fea0003800000 */
[C---:B0-----:R-:W-:Y:S01]  /*17a0*/  IMAD R15, R0.reuse, 0x20, R27 ;  /* 0x00000020000f7824 */ /* 0x041fe200078e021b */
[----:B------:R-:W-:Y:S01]  /*17b0*/  LEA R16, R0, R29, 0x2 ;  /* 0x0000001d00107211 */ /* 0x000fe200078e10ff */
[----:B------:R-:W-:Y:S01]  /*17c0*/  IMAD R14, R10, UR11, R5 ;  /* 0x0000000b0a0e7c24 */ /* 0x000fe2000f8e0205 */
[----:B------:R-:W0:Y:S01]  /*17d0*/  LDCU UR10, c[0x0][0x3a0] ;  /* 0x00007400ff0a77ac */ /* 0x000e220008000800 */
[----:B------:R-:W-:Y:S02]  /*17e0*/  VIADD R27, R25, UR16 ;  /* 0x00000010191b7c36 */ /* 0x000fe40008000000 */
[C---:B------:R-:W-:Y:S02]  /*17f0*/  IMAD R13, R0.reuse, 0x4, R8 ;  /* 0x00000004000d7824 */ /* 0x040fe400078e0208 */
[C---:B------:R-:W-:Y:S02]  /*1800*/  IMAD R17, R0.reuse, 0x4, R20 ;  /* 0x0000000400117824 */ /* 0x040fe400078e0214 */
[----:B------:R-:W-:-:S02]  /*1810*/  IMAD R19, R0, 0x4, R21 ;  /* 0x0000000400137824 */ /* 0x000fc400078e0215 */
[C---:B------:R-:W-:Y:S02]  /*1820*/  IMAD R23, R0.reuse, 0x4, R23 ;  /* 0x0000000400177824 */ /* 0x040fe400078e0217 */
[----:B------:R-:W-:Y:S02]  /*1830*/  IMAD.MOV.U32 R18, RZ, RZ, R24 ;  /* 0x000000ffff127224 */ /* 0x000fe400078e0018 */
[C---:B------:R-:W-:Y:S02]  /*1840*/  IMAD R25, R0.reuse, 0x4, R25 ;  /* 0x0000000400197824 */ /* 0x040fe400078e0219 */
[C---:B------:R-:W-:Y:S02]  /*1850*/  IMAD R29, R0.reuse, 0x4, R9 ;  /* 0x00000004001d7824 */ /* 0x040fe400078e0209 */
[C---:B------:R-:W-:Y:S02]  /*1860*/  IMAD R8, R0.reuse, 0x4, R11 ;  /* 0x0000000400087824 */ /* 0x040fe400078e020b */
[----:B------:R-:W-:-:S02]  /*1870*/  IMAD R10, R0, 0x4, R7 ;  /* 0x00000004000a7824 */ /* 0x000fc400078e0207 */
[C---:B------:R-:W-:Y:S02]  /*1880*/  IMAD R12, R0.reuse, 0x4, R5 ;  /* 0x00000004000c7824 */ /* 0x040fe400078e0205 */
[C---:B------:R-:W-:Y:S02]  /*1890*/  IMAD R14, R0.reuse, 0x4, R14 ;  /* 0x00000004000e7824 */ /* 0x040fe400078e020e */
[----:B0-----:R-:W-:-:S07]  /*18a0*/  IMAD R27, R0, 0x4, R27 ;  /* 0x00000004001b7824 */ /* 0x001fce00078e021b */
.L_x_59:
        /* <DEDUP_REMOVED lines=10> */
[----:B------:R-:W-:Y:S01]  /*1950*/  ISETP.GT.AND P1, PT, R10, -0x1, PT ;  /* 0xffffffff0a00780c */ /* 0x000fe20003f24270 */
[----:B------:R-:W-:Y:S01]  /*1960*/  @!P3 IMAD.IADD R22, R22, 0x1, R15 ;  /* 0x000000011616b824 */ /* 0x000fe200078e020f */
[----:B------:R-:W-:Y:S02]  /*1970*/  ISETP.GE.OR P2, PT, R27, UR19, P6 ;  /* 0x000000131b007c0c */ /* 0x000fe4000b746670 */
[----:B------:R-:W-:-:S04]  /*1980*/  ISETP.LT.AND P1, PT, R10, UR10, P1 ;  /* 0x0000000a0a007c0c */ /* 0x000fc80008f21270 */
[----:B------:R-:W-:Y:S01]  /*1990*/  PLOP3.LUT P2, PT, P2, P1, P0, 0xf7, 0x0 ;  /* 0x000000000000781c */ /* 0x000fe20001743e07 */
[----:B--2---:R0:W-:-:S12]  /*19a0*/  @!P3 STS.64 [R22], R20 ;  /* 0x000000141600b388 */ /* 0x0041d80000000a00 */
[----:B0-----:R-:W0:Y:S02]  /*19b0*/  @!P2 LDC.64 R20, c[0x0][0x3a8] ;  /* 0x0000ea00ff14ab82 */ /* 0x001e240000000a00 */
[----:B0-----:R-:W-:-:S06]  /*19c0*/  @!P2 IMAD.WIDE R20, R16, 0x8, R20 ;  /* 0x000000081014a825 */ /* 0x001fcc00078e0214 */
[----:B------:R-:W2:Y:S01]  /*19d0*/  @!P2 LDG.E.64 R20, desc[UR12][R20.64] ;  /* 0x0000000c1414a981 */ /* 0x000ea2000c1e1b00 */
[----:B------:R-:W-:Y:S02]  /*19e0*/  ISETP.GT.AND P1, PT, R29, -0x1, PT ;  /* 0xffffffff1d00780c */ /* 0x000fe40003f24270 */
[----:B------:R-:W-:Y:S02]  /*19f0*/  ISETP.GE.OR P3, PT, R19, UR19, P6 ;  /* 0x0000001313007c0c */ /* 0x000fe4000b766670 */
[----:B------:R-:W-:-:S04]  /*1a00*/  ISETP.LT.AND P1, PT, R29, UR10, P1 ;  /* 0x0000000a1d007c0c */ /* 0x000fc80008f21270 */
[----:B------:R-:W-:Y:S01]  /*1a10*/  PLOP3.LUT P1, PT, P3, P1, P0, 0xf7, 0x0 ;  /* 0x000000000000781c */ /* 0x000fe20001f23e07 */
[----:B--2---:R0:W-:-:S12]  /*1a20*/  @!P2 STS.64 [R15+UR20], R20 ;  /* 0x000000140f00a988 */ /* 0x0041d80008000a14 */
[----:B0-----:R-:W0:Y:S02]  /*1a30*/  @!P1 LDC.64 R20, c[0x0][0x3a8] ;  /* 0x0000ea00ff149b82 */ /* 0x001e240000000a00 */
[----:B0-----:R-:W-:-:S06]  /*1a40*/  @!P1 IMAD.WIDE R20, R17, 0x8, R20 ;  /* 0x0000000811149825 */ /* 0x001fcc00078e0214 */
[----:B------:R-:W2:Y:S01]  /*1a50*/  @!P1 LDG.E.64 R20, desc[UR12][R20.64] ;  /* 0x0000000c14149981 */ /* 0x000ea2000c1e1b00 */
[C---:B------:R-:W-:Y:S02]  /*1a60*/  ISETP.GT.AND P2, PT, R8.reuse, -0x1, PT ;  /* 0xffffffff0800780c */ /* 0x040fe40003f44270 */
[----:B------:R-:W-:Y:S02]  /*1a70*/  ISETP.GE.OR P3, PT, R23, UR19, P6 ;  /* 0x0000001317007c0c */ /* 0x000fe4000b766670 */
[----:B------:R-:W-:-:S04]  /*1a80*/  ISETP.LT.AND P2, PT, R8, UR10, P2 ;  /* 0x0000000a08007c0c */ /* 0x000fc80009741270 */
[----:B------:R-:W-:Y:S01]  /*1a90*/  PLOP3.LUT P2, PT, P3, P2, P0, 0xf7, 0x0 ;  /* 0x000000000000781c */ /* 0x000fe20001f45e07 */
[----:B--2---:R0:W-:-:S12]  /*1aa0*/  @!P1 STS.64 [R15+UR21], R20 ;  /* 0x000000140f009988 */ /* 0x0041d80008000a15 */
[----:B0-----:R-:W0:Y:S02]  /*1ab0*/  @!P2 LDC.64 R20, c[0x0][0x3a8] ;  /* 0x0000ea00ff14ab82 */ /* 0x001e240000000a00 */
[----:B0-----:R-:W-:-:S06]  /*1ac0*/  @!P2 IMAD.WIDE R20, R13, 0x8, R20 ;  /* 0x000000080d14a825 */ /* 0x001fcc00078e0214 */
[----:B------:R-:W2:Y:S01]  /*1ad0*/  @!P2 LDG.E.64 R20, desc[UR12][R20.64] ;  /* 0x0000000c1414a981 */ /* 0x000ea2000c1e1b00 */
[----:B------:R-:W-:Y:S01]  /*1ae0*/  VIADD R18, R18, 0x4 ;  /* 0x0000000412127836 */ /* 0x000fe20000000000 */
[----:B------:R-:W-:Y:S01]  /*1af0*/  UIADD3 UR4, UPT, UPT, UR16, UR4, UR16 ;  /* 0x0000000410047290 */ /* 0x000fe2000fffe010 */
[C---:B------:R-:W-:Y:S01]  /*1b00*/  IMAD R27, R0.reuse, 0x4, R27 ;  /* 0x00000004001b7824 */ /* 0x040fe200078e021b */
[C---:B------:R-:W-:Y:S01]  /*1b10*/  LEA R19, R0.reuse, R19, 0x2 ;  /* 0x0000001300137211 */ /* 0x040fe200078e10ff */
[----:B------:R-:W-:Y:S01]  /*1b20*/  IMAD R23, R0, 0x4, R23 ;  /* 0x0000000400177824 */ /* 0x000fe200078e0217 */
[----:B------:R-:W-:Y:S01]  /*1b30*/  ISETP.NE.AND P1, PT, R18, RZ, PT ;  /* 0x000000ff1200720c */ /* 0x000fe20003f25270 */
[----:B------:R-:W-:Y:S01]  /*1b40*/  UIADD3 UR4, UPT, UPT, UR16, UR4, UR16 ;  /* 0x0000000410047290 */ /* 0x000fe2000fffe010 */
        /* <DEDUP_REMOVED lines=8> */
[C---:B------:R-:W-:Y:S01]  /*1bd0*/  IMAD R13, R0.reuse, 0x4, R13 ;  /* 0x00000004000d7824 */ /* 0x040fe200078e020d */
[----:B--2---:R0:W-:Y:S02]  /*1be0*/  @!P2 STS.64 [R15+UR5], R20 ;  /* 0x000000140f00a988 */ /* 0x0041e40008000a05 */
[----:B0-----:R-:W-:Y:S01]  /*1bf0*/  IMAD R15, R0, 0x20, R15 ;  /* 0x00000020000f7824 */ /* 0x001fe200078e020f */
[----:B------:R-:W-:Y:S06]  /*1c00*/  @P1 BRA `(.L_x_59) ;  /* 0xfffffffc00281947 */ /* 0x000fec000383ffff */
.L_x_58:
[----:B------:R-:W-:-:S05]  /*1c10*/  VIADD R8, R6, 0x1 ;  /* 0x0000000106087836 */ /* 0x000fca0000000000 */
[----:B0-----:R-:W-:-:S04]  /*1c20*/  LOP3.LUT R16, R8, 0x3, RZ, 0xc0, !PT ;  /* 0x0000000308107812 */ /* 0x001fc800078ec0ff */
[----:B------:R-:W-:-:S13]  /*1c30*/  ISETP.NE.AND P1, PT, R16, RZ, PT ;  /* 0x000000ff1000720c */ /* 0x000fda0003f25270 */
[----:B------:R-:W-:Y:S05]  /*1c40*/  @!P1 BRA `(.L_x_57) ;  /* 0x00000004002c9947 */ /* 0x000fea0003800000 */
[----:B------:R-:W0:Y:S01]  /*1c50*/  S2R R8, SR_TID.Y ;  /* 0x0000000000087919 */ /* 0x000e220000002200 */
[----:B------:R-:W-:Y:S01]  /*1c60*/  UIADD3 UR10, UPT, UPT, UR14, UR7, URZ ;  /* 0x000000070e0a7290 */ /* 0x000fe2000fffe0ff */
[----:B------:R-:W-:Y:S01]  /*1c70*/  BSSY.RECONVERGENT B0, `(.L_x_60) ;  /* 0x000001a000007945 */ /* 0x000fe20003800200 */
[----:B------:R-:W-:Y:S01]  /*1c80*/  ISETP.NE.AND P3, PT, R16, 0x1, PT ;  /* 0x000000011000780c */ /* 0x000fe20003f65270 */
[----:B----4-:R-:W1:Y:S01]  /*1c90*/  S2R R17, SR_TID.X ;  /* 0x0000000000117919 */ /* 0x010e620000002100 */
[----:B------:R-:W-:Y:S02]  /*1ca0*/  VIADD R10, R4, UR9 ;  /* 0x00000009040a7c36 */ /* 0x000fe40008000000 */
[----:B0-----:R-:W-:Y:S02]  /*1cb0*/  VIADD R8, R8, UR9 ;  /* 0x0000000908087c36 */ /* 0x001fe40008000000 */
[----:B-1----:R-:W-:-:S03]  /*1cc0*/  VIADD R17, R17, UR4 ;  /* 0x0000000411117c36 */ /* 0x002fc60008000000 */
[C---:B------:R-:W-:Y:S01]  /*1cd0*/  ISETP.GE.AND P1, PT, R8.reuse, UR10, PT ;  /* 0x0000000a08007c0c */ /* 0x040fe2000bf26270 */
[----:B------:R-:W-:-:S03]  /*1ce0*/  IMAD R8, R8, UR19, RZ ;  /* 0x0000001308087c24 */ /* 0x000fc6000f8e02ff */
[----:B------:R-:W-:-:S13]  /*1cf0*/  ISETP.GE.OR P2, PT, R17, UR19, P1 ;  /* 0x0000001311007c0c */ /* 0x000fda0008f46670 */
[----:B------:R-:W-:Y:S05]  /*1d00*/  @P2 BRA `(.L_x_61) ;  /* 0x0000000000402947 */ /* 0x000fea0003800000 */
[----:B------:R-:W0:Y:S01]  /*1d10*/  LDC R14, c[0x0][0x3a0] ;  /* 0x0000e800ff0e7b82 */ /* 0x000e220000000800 */
[----:B------:R-:W-:-:S04]  /*1d20*/  IADD3 R15, PT, PT, R5, UR4, RZ ;  /* 0x00000004050f7c10 */ /* 0x000fc8000fffe0ff */
        /* <DEDUP_REMOVED lines=14> */
.L_x_61:
[----:B------:R-:W-:Y:S05]  /*1e10*/  BSYNC.RECONVERGENT B0 ;  /* 0x0000000000007941 */ /* 0x000fea0003800200 */
.L_x_60:
        /* <DEDUP_REMOVED lines=23> */
.L_x_63:
[----:B------:R-:W-:Y:S05]  /*1f90*/  BSYNC.RECONVERGENT B0 ;  /* 0x0000000000007941 */ /* 0x000fea0003800200 */
.L_x_62:
[----:B------:R-:W-:Y:S05]  /*1fa0*/  @!P3 BRA `(.L_x_57) ;  /* 0x000000000054b947 */ /* 0x000fea0003800000 */
[----:B------:R-:W-:Y:S01]  /*1fb0*/  VIADD R17, R17, UR16 ;  /* 0x0000001011117c36 */ /* 0x000fe20008000000 */
[----:B------:R-:W-:Y:S04]  /*1fc0*/  BSSY.RECONVERGENT B0, `(.L_x_57) ;  /* 0x0000013000007945 */ /* 0x000fe80003800200 */
        /* <DEDUP_REMOVED lines=18> */
.L_x_64:
[----:B------:R-:W-:Y:S05]  /*20f0*/  BSYNC.RECONVERGENT B0 ;  /* 0x0000000000007941 */ /* 0x000fea0003800200 */
.L_x_57:
[----:B------:R-:W-:Y:S02]  /*2100*/  UISETP.GE.AND UP0, UPT, UR9, UR14, UPT ;  /* 0x0000000e0900728c */ /* 0x000fe4000bf06270 */
[----:B------:R-:W-:-:S07]  /*2110*/  UIADD3 UR4, UPT, UPT, UR7, UR9, URZ ;  /* 0x0000000907047290 */ /* 0x000fce000fffe0ff */
[----:B------:R-:W-:Y:S01]  /*2120*/  UMOV UR9, UR4 ;  /* 0x0000000400097c82 */ /* 0x000fe20008000000 */
[----:B------:R-:W-:Y:S05]  /*2130*/  BRA.U !UP0, `(.L_x_65) ;  /* 0xfffffff108847547 */ /* 0x000fea000b83ffff */
.L_x_36:
[----:B------:R-:W5:Y:S01]  /*2140*/  LDCU.64 UR10, c[0x0][0x3a0] ;  /* 0x00007400ff0a77ac */ /* 0x000f620008000a00 */
[----:B------:R-:W-:Y:S01]  /*2150*/  BAR.SYNC.DEFER_BLOCKING 0x0 ;  /* 0x0000000000007b1d */ /* 0x000fe20000010000 */
[----:B-----5:R-:W-:-:S04]  /*2160*/  ISETP.GE.AND P0, PT, R2, UR11, PT ;  /* 0x0000000b02007c0c */ /* 0x020fc8000bf06270 */
[----:B------:R-:W-:-:S13]  /*2170*/  ISETP.GE.OR P0, PT, R3, UR10, P0 ;  /* 0x0000000a03007c0c */ /* 0x000fda0008706670 */
[----:B------:R-:W-:Y:S05]  /*2180*/  @P0 EXIT ;  /* 0x000000000000094d */ /* 0x000fea0003800000 */
[----:B------:R-:W-:Y:S01]  /*2190*/  UIADD3 UR4, UPT, UPT, -UR6, UR10, URZ ;  /* 0x0000000a06047290 */ /* 0x000fe2000fffe1ff */
[----:B------:R-:W5:Y:S01]  /*21a0*/  S2R R0, SR_TID.Y ;  /* 0x0000000000007919 */ /* 0x000f620000002200 */
[----:B------:R-:W0:Y:S04]  /*21b0*/  S2R R5, SR_TID.X ;  /* 0x0000000000057919 */ /* 0x000e280000002100 */
[----:B------:R-:W-:-:S04]  /*21c0*/  ISETP.GE.AND P0, PT, R3, UR4, PT ;  /* 0x0000000403007c0c */ /* 0x000fc8000bf06270 */
[----:B------:R-:W-:Y:S01]  /*21d0*/  ISETP.GE.AND P0, PT, R3, UR6, !P0 ;  /* 0x0000000603007c0c */ /* 0x000fe2000c706270 */
[----:B------:R-:W-:-:S12]  /*21e0*/  IMAD R3, R2, UR10, R3 ;  /* 0x0000000a02037c24 */ /* 0x000fd8000f8e0203 */
[----:B-1-3--:R-:W1:Y:S01]  /*21f0*/  @!P0 S2R R7, SR_CgaCtaId ;  /* 0x0000000000078919 */ /* 0x00ae620000008800 */
[----:B------:R-:W-:Y:S01]  /*2200*/  @!P0 MOV R6, 0x400 ;  /* 0x0000040000068802 */ /* 0x000fe20000000f00 */
[----:B-----5:R-:W-:-:S04]  /*2210*/  VIADD R0, R0, UR8 ;  /* 0x0000000800007c36 */ /* 0x020fc80008000000 */
[----:B------:R-:W-:-:S05]  /*2220*/  IMAD R0, R0, UR19, RZ ;  /* 0x0000001300007c24 */ /* 0x000fca000f8e02ff */
[----:B0-----:R-:W-:Y:S02]  /*2230*/  @!P0 IADD3 R4, PT, PT, R0, UR6, R5 ;  /* 0x0000000600048c10 */ /* 0x001fe4000fffe005 */
[----:B-1----:R-:W-:-:S05]  /*2240*/  @!P0 LEA R7, R7, R6, 0x18 ;  /* 0x0000000607078211 */ /* 0x002fca00078ec0ff */
[----:B------:R-:W-:Y:S02]  /*2250*/  @!P0 IMAD R4, R4, 0x8, R7 ;  /* 0x0000000804048824 */ /* 0x000fe400078e0207 */
[----:B------:R-:W0:Y:S03]  /*2260*/  LDC.64 R6, c[0x0][0x3b8] ;  /* 0x0000ee00ff067b82 */ /* 0x000e260000000a00 */
[----:B------:R-:W1:Y:S01]  /*2270*/  @!P0 LDS.64 R8, [R4] ;  /* 0x0000000004088984 */ /* 0x000e620000000a00 */
[----:B0-----:R-:W-:-:S05]  /*2280*/  IMAD.WIDE.U32 R6, R3, 0x8, R6 ;  /* 0x0000000803067825 */ /* 0x001fca00078e0006 */
[----:B-1----:R0:W-:Y:S01]  /*2290*/  @!P0 STG.E.64 desc[UR12][R6.64], R8 ;  /* 0x0000000806008986 */ /* 0x0021e2000c101b0c */
[----:B------:R-:W-:Y:S05]  /*22a0*/  @!P0 EXIT ;  /* 0x000000000000894d */ /* 0x000fea0003800000 */
[----:B------:R-:W1:Y:S01]  /*22b0*/  LDCU UR4, c[0x0][0x3d0] ;  /* 0x00007a00ff0477ac */ /* 0x000e620008000800 */
[----:B------:R-:W-:Y:S01]  /*22c0*/  CS2R R18, SRZ ;  /* 0x0000000000127805 */ /* 0x000fe2000001ff00 */
[----:B-1----:R-:W-:-:S09]  /*22d0*/  UISETP.GE.AND UP0, UPT, UR4, -0x1, UPT ;  /* 0xffffffff0400788c */ /* 0x002fd2000bf06270 */
[----:B------:R-:W-:Y:S05]  /*22e0*/  BRA.U !UP0, `(.L_x_66) ;  /* 0x0000000908787547 */ /* 0x000fea000b800000 */
[----:B------:R-:W-:Y:S02]  /*22f0*/  IABS R2, UR6 ;  /* 0x0000000600027c13 */ /* 0x000fe40008000000 */
[----:B------:R-:W-:-:S03]  /*2300*/  CS2R R18, SRZ ;  /* 0x0000000000127805 */ /* 0x000fc6000001ff00 */
[----:B------:R-:W-:-:S04]  /*2310*/  VIADD R2, R2, UR6 ;  /* 0x0000000602027c36 */ /* 0x000fc80008000000 */
[C---:B------:R-:W-:Y:S01]  /*2320*/  VIADD R3, R2.reuse, 0x1 ;  /* 0x0000000102037836 */ /* 0x040fe20000000000 */
[----:B------:R-:W-:Y:S01]  /*2330*/  ISETP.GE.U32.AND P0, PT, R2, 0xf, PT ;  /* 0x0000000f0200780c */ /* 0x000fe20003f06070 */
[----:B------:R-:W-:-:S03]  /*2340*/  IMAD R2, RZ, RZ, -UR6 ;  /* 0x80000006ff027e24 */ /* 0x000fc6000f8e02ff */
[----:B------:R-:W-:-:S04]  /*2350*/  LOP3.LUT R4, R3, 0xf, RZ, 0xc0, !PT ;  /* 0x0000000f03047812 */ /* 0x000fc800078ec0ff */
[----:B------:R-:W-:-:S05]  /*2360*/  ISETP.NE.AND P1, PT, R4, RZ, PT ;  /* 0x000000ff0400720c */ /* 0x000fca0003f25270 */
[----:B------:R-:W-:Y:S08]  /*2370*/  @!P0 BRA `(.L_x_67) ;  /* 0x0000000400088947 */ /* 0x000ff00003800000 */
[----:B------:R-:W1:Y:S01]  /*2380*/  S2UR UR5, SR_CgaCtaId ;  /* 0x00000000000579c3 */ /* 0x000e620000008800 */
[----:B------:R-:W-:Y:S01]  /*2390*/  UMOV UR4, 0x400 ;  /* 0x0000040000047882 */ /* 0x000fe20000000000 */
[----:B------:R-:W-:Y:S01]  /*23a0*/  IMAD.IADD R24, R0, 0x1, R5 ;  /* 0x0000000100187824 */ /* 0x000fe200078e0205 */
[----:B------:R-:W-:Y:S01]  /*23b0*/  LOP3.LUT R26, R3, 0xfffffff0, RZ, 0xc0, !PT ;  /* 0xfffffff0031a7812 */ /* 0x000fe200078ec0ff */
[----:B------:R-:W-:Y:S01]  /*23c0*/  IMAD.MOV.U32 R25, RZ, RZ, RZ ;  /* 0x000000ffff197224 */ /* 0x000fe200078e00ff */
[----:B------:R-:W-:-:S03]  /*23d0*/  CS2R R18, SRZ ;  /* 0x0000000000127805 */ /* 0x000fc6000001ff00 */
[----:B------:R-:W-:Y:S01]  /*23e0*/  IMAD.MOV R26, RZ, RZ, -R26 ;  /* 0x000000ffff1a7224 */ /* 0x000fe200078e0a1a */
[----:B-1----:R-:W-:-:S06]  /*23f0*/  ULEA UR4, UR5, UR4, 0x18 ;  /* 0x0000000405047291 */ /* 0x002fcc000f8ec0ff */
[----:B------:R-:W-:-:S05]  /*2400*/  LEA R24, R24, UR4, 0x3 ;  /* 0x0000000418187c11 */ /* 0x000fca000f8e18ff */
[----:B------:R-:W-:-:S07]  /*2410*/  VIADD R24, R24, 0x40 ;  /* 0x0000004018187836 */ /* 0x000fce0000000000 */
.L_x_68:
[----:B------:R-:W1:Y:S01]  /*2420*/  LDC.64 R28, c[0x0][0x3c8] ;  /* 0x0000f200ff1c7b82 */ /* 0x000e620000000a00 */
[----:B------:R-:W3:Y:S04]  /*2430*/  LDS.64 R20, [R24+-0x40] ;  /* 0xffffc00018147984 */ /* 0x000ee80000000a00 */
[----:B------:R-:W-:Y:S01]  /*2440*/  LDS.64 R22, [R24+0x10] ;  /* 0x0000100018167984 */ /* 0x000fe20000000a00 */
[----:B-1----:R-:W-:-:S05]  /*2450*/  IMAD.WIDE R28, R25, 0x8, R28 ;  /* 0x00000008191c7825 */ /* 0x002fca00078e021c */
[----:B--2-4-:R-:W3:Y:S04]  /*2460*/  LDG.E.64 R14, desc[UR12][R28.64] ;  /* 0x0000000c1c0e7981 */ /* 0x014ee8000c1e1b00 */
[----:B------:R-:W2:Y:S04]  /*2470*/  LDG.E.64 R16, desc[UR12][R28.64+0x8] ;  /* 0x0000080c1c107981 */ /* 0x000ea8000c1e1b00 */
[----:B------:R-:W4:Y:S04]  /*2480*/  LDG.E.64 R12, desc[UR12][R28.64+0x10] ;  /* 0x0000100c1c0c7981 */ /* 0x000f28000c1e1b00 */
[----:B0-----:R-:W5:Y:S04]  /*2490*/  LDG.E.64 R8, desc[UR12][R28.64+0x18] ;  /* 0x0000180c1c087981 */ /* 0x001f68000c1e1b00 */
[----:B------:R-:W5:Y:S01]  /*24a0*/  LDG.E.64 R10, desc[UR12][R28.64+0x20] ;  /* 0x0000200c1c0a7981 */ /* 0x000f62000c1e1b00 */
[----:B---3--:R-:W-:-:S03]  /*24b0*/  DFMA R20, R14, R20, R18 ;  /* 0x000000140e14722b */ /* 0x008fc60000000012 */
[----:B------:R-:W2:Y:S04]  /*24c0*/  LDS.64 R18, [R24+-0x38] ;  /* 0xffffc80018127984 */ /* 0x000ea80000000a00 */
[----:B------:R-:W3:Y:S01]  /*24d0*/  LDG.E.64 R14, desc[UR12][R28.64+0x28] ;  /* 0x0000280c1c0e7981 */ /* 0x000ee2000c1e1b00 */
[----:B--2---:R-:W-:-:S03]  /*24e0*/  DFMA R18, R16, R18, R20 ;  /* 0x000000121012722b */ /* 0x004fc60000000014 */
[----:B------:R-:W4:Y:S04]  /*24f0*/  LDS.64 R16, [R24+-0x30] ;  /* 0xffffd00018107984 */ /* 0x000f280000000a00 */
[----:B------:R-:W2:Y:S01]  /*2500*/  LDG.E.64 R20, desc[UR12][R28.64+0x30] ;  /* 0x0000300c1c147981 */ /* 0x000ea2000c1e1b00 */
[----:B----4-:R-:W-:-:S03]  /*2510*/  DFMA R16, R12, R16, R18 ;  /* 0x000000100c10722b */ /* 0x010fc60000000012 */
[----:B------:R-:W5:Y:S04]  /*2520*/  LDS.64 R12, [R24+-0x28] ;  /* 0xffffd800180c7984 */ /* 0x000f680000000a00 */
[----:B------:R-:W4:Y:S01]  /*2530*/  LDG.E.64 R18, desc[UR12][R28.64+0x38] ;  /* 0x0000380c1c127981 */ /* 0x000f22000c1e1b00 */
[----:B-----5:R-:W-:-:S03]  /*2540*/  DFMA R12, R8, R12, R16 ;  /* 0x0000000c080c722b */ /* 0x020fc60000000010 */
[----:B------:R-:W0:Y:S04]  /*2550*/  LDS.64 R16, [R24+-0x20] ;  /* 0xffffe00018107984 */ /* 0x000e280000000a00 */
[----:B------:R-:W5:Y:S01]  /*2560*/  LDG.E.64 R8, desc[UR12][R28.64+0x40] ;  /* 0x0000400c1c087981 */ /* 0x000f62000c1e1b00 */
[----:B0-----:R-:W-:-:S03]  /*2570*/  DFMA R16, R10, R16, R12 ;  /* 0x000000100a10722b */ /* 0x001fc6000000000c */
[----:B------:R-:W5:Y:S04]  /*2580*/  LDG.E.64 R12, desc[UR12][R28.64+0x48] ;  /* 0x0000480c1c0c7981 */ /* 0x000f68000c1e1b00 */
[----:B------:R-:W3:Y:S02]  /*2590*/  LDS.64 R10, [R24+-0x18] ;  /* 0xffffe800180a7984 */ /* 0x000ee40000000a00 */
[----:B---3--:R-:W-:Y:S02]  /*25a0*/  DFMA R14, R14, R10, R16 ;  /* 0x0000000a0e0e722b */ /* 0x008fe40000000010 */
[----:B------:R-:W2:Y:S04]  /*25b0*/  LDS.64 R10, [R24+-0x10] ;  /* 0xfffff000180a7984 */ /* 0x000ea80000000a00 */
[----:B------:R-:W3:Y:S02]  /*25c0*/  LDG.E.64 R16, desc[UR12][R28.64+0x50] ;  /* 0x0000500c1c107981 */ /* 0x000ee4000c1e1b00 */
[----:B--2---:R-:W-:-:S02]  /*25d0*/  DFMA R20, R20, R10, R14 ;  /* 0x0000000a1414722b */ /* 0x004fc4000000000e */
[----:B------:R-:W4:Y:S04]  /*25e0*/  LDS.64 R10, [R24+-0x8] ;  /* 0xfffff800180a7984 */ /* 0x000f280000000a00 */
[----:B------:R-:W5:Y:S02]  /*25f0*/  LDS.64 R14, [R24] ;  /* 0x00000000180e7984 */ /* 0x000f640000000a00 */
[----:B----4-:R-:W-:Y:S02]  /*2600*/  DFMA R10, R18, R10, R20 ;  /* 0x0000000a120a722b */ /* 0x010fe40000000014 */
[----:B------:R-:W2:Y:S04]  /*2610*/  LDG.E.64 R20, desc[UR12][R28.64+0x58] ;  /* 0x0000580c1c147981 */ /* 0x000ea8000c1e1b00 */
[----:B------:R-:W0:Y:S02]  /*2620*/  LDS.64 R18, [R24+0x8] ;  /* 0x0000080018127984 */ /* 0x000e240000000a00 */
[----:B-----5:R-:W-:-:S02]  /*2630*/  DFMA R14, R8, R14, R10 ;  /* 0x0000000e080e722b */ /* 0x020fc4000000000a */
[----:B------:R-:W4:Y:S04]  /*2640*/  LDG.E.64 R8, desc[UR12][R28.64+0x60] ;  /* 0x0000600c1c087981 */ /* 0x000f28000c1e1b00 */
[----:B------:R-:W5:Y:S02]  /*2650*/  LDG.E.64 R10, desc[UR12][R28.64+0x68] ;  /* 0x0000680c1c0a7981 */ /* 0x000f64000c1e1b00 */
[----:B0-----:R-:W-:Y:S02]  /*2660*/  DFMA R18, R12, R18, R14 ;  /* 0x000000120c12722b */ /* 0x001fe4000000000e */
[----:B------:R-:W5:Y:S04]  /*2670*/  LDG.E.64 R12, desc[UR12][R28.64+0x70] ;  /* 0x0000700c1c0c7981 */ /* 0x000f68000c1e1b00 */
[----:B------:R-:W5:Y:S01]  /*2680*/  LDG.E.64 R14, desc[UR12][R28.64+0x78] ;  /* 0x0000780c1c0e7981 */ /* 0x000f62000c1e1b00 */
[----:B------:R-:W-:-:S04]  /*2690*/  IADD3 R26, PT, PT, R26, 0x10, RZ ;  /* 0x000000101a1a7810 */ /* 0x000fc80007ffe0ff */
[----:B------:R-:W-:Y:S01]  /*26a0*/  ISETP.NE.AND P0, PT, R26, RZ, PT ;  /* 0x000000ff1a00720c */ /* 0x000fe20003f05270 */
[----:B------:R-:W-:Y:S02]  /*26b0*/  VIADD R2, R2, 0x10 ;  /* 0x0000001002027836 */ /* 0x000fe40000000000 */
[----:B------:R-:W-:Y:S01]  /*26c0*/  VIADD R25, R25, 0x10 ;  /* 0x0000001019197836 */ /* 0x000fe20000000000 */
[----:B---3--:R-:W-:Y:S01]  /*26d0*/  DFMA R22, R16, R22, R18 ;  /* 0x000000161016722b */ /* 0x008fe20000000012 */
[----:B------:R-:W2:Y:S04]  /*26e0*/  LDS.64 R18, [R24+0x18] ;  /* 0x0000180018127984 */ /* 0x000ea80000000a00 */
[----:B------:R-:W4:Y:S03]  /*26f0*/  LDS.64 R16, [R24+0x20] ;  /* 0x0000200018107984 */ /* 0x000f260000000a00 */
[----:B--2---:R-:W-:Y:S01]  /*2700*/  DFMA R18, R20, R18, R22 ;  /* 0x000000121412722b */ /* 0x004fe20000000016 */
[----:B------:R-:W5:Y:S04]  /*2710*/  LDS.64 R20, [R24+0x28] ;  /* 0x0000280018147984 */ /* 0x000f680000000a00 */
[----:B------:R-:W0:Y:S03]  /*2720*/  LDS.64 R22, [R24+0x30] ;  /* 0x0000300018167984 */ /* 0x000e260000000a00 */
[----:B----4-:R-:W-:-:S02]  /*2730*/  DFMA R8, R8, R16, R18 ;  /* 0x000000100808722b */ /* 0x010fc40000000012 */
[----:B------:R1:W2:Y:S06]  /*2740*/  LDS.64 R18, [R24+0x38] ;  /* 0x0000380018127984 */ /* 0x0002ac0000000a00 */
[----:B-----5:R-:W-:Y:S01]  /*2750*/  DFMA R8, R10, R20, R8 ;  /* 0x000000140a08722b */ /* 0x020fe20000000008 */
[----:B-1----:R-:W-:-:S07]  /*2760*/  VIADD R24, R24, 0x80 ;  /* 0x0000008018187836 */ /* 0x002fce0000000000 */
[----:B0-----:R-:W-:-:S08]  /*2770*/  DFMA R8, R12, R22, R8 ;  /* 0x000000160c08722b */ /* 0x001fd00000000008 */
[----:B--2---:R-:W-:Y:S01]  /*2780*/  DFMA R18, R14, R18, R8 ;  /* 0x000000120e12722b */ /* 0x004fe20000000008 */
[----:B------:R-:W-:Y:S10]  /*2790*/  @P0 BRA `(.L_x_68) ;  /* 0xfffffffc00200947 */ /* 0x000ff4000383ffff */
.L_x_67:
[----:B------:R-:W-:Y:S01]  /*27a0*/  IADD3 R27, PT, PT, R0, UR6, R5 ;  /* 0x00000006001b7c10 */ /* 0x000fe2000fffe005 */
[----:B------:R-:W-:Y:S06]  /*27b0*/  @!P1 BRA `(.L_x_66) ;  /* 0x0000000400449947 */ /* 0x000fec0003800000 */
[----:B------:R-:W-:Y:S02]  /*27c0*/  ISETP.GE.U32.AND P0, PT, R4, 0x8, PT ;  /* 0x000000080400780c */ /* 0x000fe40003f06070 */
[----:B------:R-:W-:-:S04]  /*27d0*/  LOP3.LUT R26, R3, 0x7, RZ, 0xc0, !PT ;  /* 0x00000007031a7812 */ /* 0x000fc800078ec0ff */
[----:B------:R-:W-:-:S07]  /*27e0*/  ISETP.NE.AND P1, PT, R26, RZ, PT ;  /* 0x000000ff1a00720c */ /* 0x000fce0003f25270 */
[----:B------:R-:W-:Y:S06]  /*27f0*/  @!P0 BRA `(.L_x_69) ;  /* 0x0000000000848947 */ /* 0x000fec0003800000 */
[----:B------:R-:W1:Y:S01]  /*2800*/  LDC.64 R28, c[0x0][0x3c8] ;  /* 0x0000f200ff1c7b82 */ /* 0x000e620000000a00 */
[----:B0-----:R-:W-:-:S04]  /*2810*/  VIADD R9, R2, UR6 ;  /* 0x0000000602097c36 */ /* 0x001fc80008000000 */
[----:B-1----:R-:W-:-:S05]  /*2820*/  IMAD.WIDE R28, R9, 0x8, R28 ;  /* 0x00000008091c7825 */ /* 0x002fca00078e021c */
[----:B--2---:R-:W2:Y:S04]  /*2830*/  LDG.E.64 R10, desc[UR12][R28.64] ;  /* 0x0000000c1c0a7981 */ /* 0x004ea8000c1e1b00 */
[----:B------:R-:W3:Y:S01]  /*2840*/  LDG.E.64 R12, desc[UR12][R28.64+0x8] ;  /* 0x0000080c1c0c7981 */ /* 0x000ee2000c1e1b00 */
[----:B------:R-:W0:Y:S03]  /*2850*/  S2UR UR5, SR_CgaCtaId ;  /* 0x00000000000579c3 */ /* 0x000e260000008800 */
[----:B------:R-:W5:Y:S01]  /*2860*/  LDG.E.64 R22, desc[UR12][R28.64+0x10] ;  /* 0x0000100c1c167981 */ /* 0x000f62000c1e1b00 */
[----:B------:R-:W-:Y:S01]  /*2870*/  UMOV UR4, 0x400 ;  /* 0x0000040000047882 */ /* 0x000fe20000000000 */
[----:B------:R-:W-:-:S02]  /*2880*/  IMAD.IADD R4, R27, 0x1, R2 ;  /* 0x000000011b047824 */ /* 0x000fc400078e0202 */
[----:B----4-:R-:W4:Y:S01]  /*2890*/  LDG.E.64 R16, desc[UR12][R28.64+0x18] ;  /* 0x0000180c1c107981 */ /* 0x010f22000c1e1b00 */
[----:B0-----:R-:W-:-:S06]  /*28a0*/  ULEA UR4, UR5, UR4, 0x18 ;  /* 0x0000000405047291 */ /* 0x001fcc000f8ec0ff */
[----:B------:R-:W-:-:S05]  /*28b0*/  LEA R4, R4, UR4, 0x3 ;  /* 0x0000000404047c11 */ /* 0x000fca000f8e18ff */
[----:B------:R-:W2:Y:S04]  /*28c0*/  LDS.64 R8, [R4] ;  /* 0x0000000004087984 */ /* 0x000ea80000000a00 */
[----:B------:R-:W3:Y:S04]  /*28d0*/  LDS.64 R20, [R4+0x8] ;  /* 0x0000080004147984 */ /* 0x000ee80000000a00 */
[----:B------:R-:W5:Y:S04]  /*28e0*/  LDS.64 R14, [R4+0x10] ;  /* 0x00001000040e7984 */ /* 0x000f680000000a00 */
[----:B------:R-:W-:Y:S01]  /*28f0*/  LDS.64 R24, [R4+0x38] ;  /* 0x0000380004187984 */ /* 0x000fe20000000a00 */
[----:B--2---:R-:W-:-:S03]  /*2900*/  DFMA R18, R10, R8, R18 ;  /* 0x000000080a12722b */ /* 0x004fc60000000012 */
[----:B------:R-:W2:Y:S04]  /*2910*/  LDG.E.64 R8, desc[UR12][R28.64+0x20] ;  /* 0x0000200c1c087981 */ /* 0x000ea8000c1e1b00 */
[----:B------:R-:W2:Y:S01]  /*2920*/  LDG.E.64 R10, desc[UR12][R28.64+0x28] ;  /* 0x0000280c1c0a7981 */ /* 0x000ea2000c1e1b00 */
[----:B---3--:R-:W-:-:S03]  /*2930*/  DFMA R20, R12, R20, R18 ;  /* 0x000000140c14722b */ /* 0x008fc60000000012 */
[----:B------:R-:W3:Y:S04]  /*2940*/  LDG.E.64 R12, desc[UR12][R28.64+0x30] ;  /* 0x0000300c1c0c7981 */ /* 0x000ee8000c1e1b00 */
[----:B------:R-:W3:Y:S01]  /*2950*/  LDG.E.64 R18, desc[UR12][R28.64+0x38] ;  /* 0x0000380c1c127981 */ /* 0x000ee2000c1e1b00 */
[----:B-----5:R-:W-:-:S03]  /*2960*/  DFMA R22, R22, R14, R20 ;  /* 0x0000000e1616722b */ /* 0x020fc60000000014 */
[----:B------:R-:W4:Y:S04]  /*2970*/  LDS.64 R20, [R4+0x18] ;  /* 0x0000180004147984 */ /* 0x000f280000000a00 */
[----:B------:R-:W2:Y:S01]  /*2980*/  LDS.64 R14, [R4+0x20] ;  /* 0x00002000040e7984 */ /* 0x000ea20000000a00 */
[----:B----4-:R-:W-:-:S03]  /*2990*/  DFMA R16, R16, R20, R22 ;  /* 0x000000141010722b */ /* 0x010fc60000000016 */
[----:B------:R-:W0:Y:S04]  /*29a0*/  LDS.64 R20, [R4+0x28] ;  /* 0x0000280004147984 */ /* 0x000e280000000a00 */
[----:B------:R-:W3:Y:S01]  /*29b0*/  LDS.64 R22, [R4+0x30] ;  /* 0x0000300004167984 */ /* 0x000ee20000000a00 */
[----:B------:R-:W-:Y:S01]  /*29c0*/  VIADD R2, R2, 0x8 ;  /* 0x0000000802027836 */ /* 0x000fe20000000000 */
[----:B--2---:R-:W-:-:S08]  /*29d0*/  DFMA R8, R8, R14, R16 ;  /* 0x0000000e0808722b */ /* 0x004fd00000000010 */
[----:B0-----:R-:W-:-:S08]  /*29e0*/  DFMA R8, R10, R20, R8 ;  /* 0x000000140a08722b */ /* 0x001fd00000000008 */
[----:B---3--:R-:W-:-:S08]  /*29f0*/  DFMA R8, R12, R22, R8 ;  /* 0x000000160c08722b */ /* 0x008fd00000000008 */
[----:B------:R-:W-:-:S11]  /*2a00*/  DFMA R18, R18, R24, R8 ;  /* 0x000000181212722b */ /* 0x000fd60000000008 */
.L_x_69:
[----:B------:R-:W-:Y:S05]  /*2a10*/  @!P1 BRA `(.L_x_66) ;  /* 0x0000000000ac9947 */ /* 0x000fea0003800000 */
[----:B------:R-:W-:Y:S02]  /*2a20*/  ISETP.GE.U32.AND P0, PT, R26, 0x4, PT ;  /* 0x000000041a00780c */ /* 0x000fe40003f06070 */
[----:B------:R-:W-:-:S04]  /*2a30*/  LOP3.LUT R3, R3, 0x3, RZ, 0xc0, !PT ;  /* 0x0000000303037812 */ /* 0x000fc800078ec0ff */
[----:B------:R-:W-:-:S07]  /*2a40*/  ISETP.NE.AND P1, PT, R3, RZ, PT ;  /* 0x000000ff0300720c */ /* 0x000fce0003f25270 */
[----:B------:R-:W-:Y:S06]  /*2a50*/  @!P0 BRA `(.L_x_70) ;  /* 0x0000000000548947 */ /* 0x000fec0003800000 */
[----:B0-----:R-:W0:Y:S01]  /*2a60*/  LDC.64 R8, c[0x0][0x3c8] ;  /* 0x0000f200ff087b82 */ /* 0x001e220000000a00 */
[----:B------:R-:W-:-:S04]  /*2a70*/  VIADD R29, R2, UR6 ;  /* 0x00000006021d7c36 */ /* 0x000fc80008000000 */
[----:B0-----:R-:W-:-:S05]  /*2a80*/  IMAD.WIDE R28, R29, 0x8, R8 ;  /* 0x000000081d1c7825 */ /* 0x001fca00078e0208 */
[----:B--2-4-:R-:W2:Y:S04]  /*2a90*/  LDG.E.64 R14, desc[UR12][R28.64] ;  /* 0x0000000c1c0e7981 */ /* 0x014ea8000c1e1b00 */
[----:B------:R-:W3:Y:S04]  /*2aa0*/  LDG.E.64 R12, desc[UR12][R28.64+0x8] ;  /* 0x0000080c1c0c7981 */ /* 0x000ee8000c1e1b00 */
[----:B------:R-:W4:Y:S04]  /*2ab0*/  LDG.E.64 R10, desc[UR12][R28.64+0x10] ;  /* 0x0000100c1c0a7981 */ /* 0x000f28000c1e1b00 */
[----:B------:R-:W5:Y:S01]  /*2ac0*/  LDG.E.64 R8, desc[UR12][R28.64+0x18] ;  /* 0x0000180c1c087981 */ /* 0x000f62000c1e1b00 */
[----:B------:R-:W0:Y:S01]  /*2ad0*/  S2UR UR5, SR_CgaCtaId ;  /* 0x00000000000579c3 */ /* 0x000e220000008800 */
[----:B------:R-:W-:Y:S01]  /*2ae0*/  UMOV UR4, 0x400 ;  /* 0x0000040000047882 */ /* 0x000fe20000000000 */
[----:B------:R-:W-:-:S02]  /*2af0*/  IMAD.IADD R27, R27, 0x1, R2 ;  /* 0x000000011b1b7824 */ /* 0x000fc400078e0202 */
[----:B------:R-:W-:Y:S01]  /*2b00*/  VIADD R2, R2, 0x4 ;  /* 0x0000000402027836 */ /* 0x000fe20000000000 */
[----:B0-----:R-:W-:-:S06]  /*2b10*/  ULEA UR4, UR5, UR4, 0x18 ;  /* 0x0000000405047291 */ /* 0x001fcc000f8ec0ff */
[----:B------:R-:W-:-:S05]  /*2b20*/  LEA R27, R27, UR4, 0x3 ;  /* 0x000000041b1b7c11 */ /* 0x000fca000f8e18ff */
[----:B------:R-:W2:Y:S04]  /*2b30*/  LDS.64 R24, [R27] ;  /* 0x000000001b187984 */ /* 0x000ea80000000a00 */
[----:B------:R-:W3:Y:S04]  /*2b40*/  LDS.64 R22, [R27+0x8] ;  /* 0x000008001b167984 */ /* 0x000ee80000000a00 */
[----:B------:R-:W4:Y:S04]  /*2b50*/  LDS.64 R20, [R27+0x10] ;  /* 0x000010001b147984 */ /* 0x000f280000000a00 */
[----:B------:R-:W5:Y:S01]  /*2b60*/  LDS.64 R16, [R27+0x18] ;  /* 0x000018001b107984 */ /* 0x000f620000000a00 */
[----:B--2---:R-:W-:-:S08]  /*2b70*/  DFMA R14, R14, R24, R18 ;  /* 0x000000180e0e722b */ /* 0x004fd00000000012 */
[----:B---3--:R-:W-:-:S08]  /*2b80*/  DFMA R12, R12, R22, R14 ;  /* 0x000000160c0c722b */ /* 0x008fd0000000000e */
[----:B----4-:R-:W-:-:S08]  /*2b90*/  DFMA R10, R10, R20, R12 ;  /* 0x000000140a0a722b */ /* 0x010fd0000000000c */
[----:B-----5:R-:W-:-:S11]  /*2ba0*/  DFMA R18, R8, R16, R10 ;  /* 0x000000100812722b */ /* 0x020fd6000000000a */
.L_x_70:
[----:B------:R-:W-:Y:S05]  /*2bb0*/  @!P1 BRA `(.L_x_66) ;  /* 0x0000000000449947 */ /* 0x000fea0003800000 */
[----:B------:R-:W1:Y:S01]  /*2bc0*/  S2UR UR5, SR_CgaCtaId ;  /* 0x00000000000579c3 */ /* 0x000e620000008800 */
[----:B--2---:R-:W-:Y:S01]  /*2bd0*/  VIADD R11, R2, UR6 ;  /* 0x00000006020b7c36 */ /* 0x004fe20008000000 */
[----:B------:R-:W-:Y:S01]  /*2be0*/  UMOV UR4, 0x400 ;  /* 0x0000040000047882 */ /* 0x000fe20000000000 */
[----:B------:R-:W-:-:S03]  /*2bf0*/  IMAD.MOV R10, RZ, RZ, -R3 ;  /* 0x000000ffff0a7224 */ /* 0x000fc600078e0a03 */
[----:B------:R-:W-:Y:S02]  /*2c00*/  IADD3 R0, PT, PT, R0, R11, R5 ;  /* 0x0000000b00007210 */ /* 0x000fe40007ffe005 */
[----:B0-----:R-:W0:Y:S01]  /*2c10*/  LDC.64 R8, c[0x0][0x3c8] ;  /* 0x0000f200ff087b82 */ /* 0x001e220000000a00 */
[----:B-1----:R-:W-:-:S06]  /*2c20*/  ULEA UR4, UR5, UR4, 0x18 ;  /* 0x0000000405047291 */ /* 0x002fcc000f8ec0ff */
[----:B------:R-:W-:-:S07]  /*2c30*/  LEA R0, R0, UR4, 0x3 ;  /* 0x0000000400007c11 */ /* 0x000fce000f8e18ff */
.L_x_71:
[C---:B0-----:R-:W-:Y:S01]  /*2c40*/  IMAD.WIDE R2, R11.reuse, 0x8, R8 ;  /* 0x000000080b027825 */ /* 0x041fe200078e0208 */
[----:B------:R0:W1:Y:S05]  /*2c50*/  LDS.64 R4, [R0] ;  /* 0x0000000000047984 */ /* 0x00006a0000000a00 */
[----:B------:R-:W1:Y:S01]  /*2c60*/  LDG.E.64 R2, desc[UR12][R2.64] ;  /* 0x0000000c02027981 */ /* 0x000e62000c1e1b00 */
[----:B------:R-:W-:Y:S02]  /*2c70*/  VIADD R10, R10, 0x1 ;  /* 0x000000010a0a7836 */ /* 0x000fe40000000000 */
[----:B------:R-:W-:Y:S02]  /*2c80*/  VIADD R11, R11, 0x1 ;  /* 0x000000010b0b7836 */ /* 0x000fe40000000000 */
[----:B0-----:R-:W-:Y:S01]  /*2c90*/  VIADD R0, R0, 0x8 ;  /* 0x0000000800007836 */ /* 0x001fe20000000000 */
[----:B------:R-:W-:Y:S01]  /*2ca0*/  ISETP.NE.AND P0, PT, R10, RZ, PT ;  /* 0x000000ff0a00720c */ /* 0x000fe20003f05270 */
[----:B-1----:R-:W-:-:S12]  /*2cb0*/  DFMA R18, R2, R4, R18 ;  /* 0x000000040212722b */ /* 0x002fd80000000012 */
[----:B------:R-:W-:Y:S05]  /*2cc0*/  @P0 BRA `(.L_x_71) ;  /* 0xfffffffc00dc0947 */ /* 0x000fea000383ffff */
.L_x_66:
[----:B------:R-:W-:Y:S01]  /*2cd0*/  STG.E.64 desc[UR12][R6.64], R18 ;  /* 0x0000001206007986 */ /* 0x000fe2000c101b0c */
[----:B------:R-:W-:Y:S05]  /*2ce0*/  EXIT ;  /* 0x000000000000794d */ /* 0x000fea0003800000 */
.L_x_72:
        /* <DEDUP_REMOVED lines=9> */
.L_x_74:


//--------------------- .nv.shared.lambda_27103   --------------------------
	.section	.nv.shared.lambda_27103,"aw",@nobits
	.sectionflags	@""
	.align	8
.nv.shared.lambda_27103:
	.zero		8528


//--------------------- .nv.shared.reserved.0     --------------------------
	.section	.nv.shared.reserved.0,"aw",@nobits
	.weak		__nv_reservedSMEM_offset_0_alias
	.size		__nv_reservedSMEM_offset_0_alias, 0, 64
	.other		__nv_reservedSMEM_offset_0_alias,@"STO_CUDA_RESERVED_SHARED STV_DEFAULT"
__nv_reservedSMEM_offset_0_alias:
	.zero		0
	.zero		64


//--------------------- .nv.shared.lambda_26808   --------------------------
	.section	.nv.shared.lambda_26808,"aw",@nobits
	.sectionflags	@""
	.align	8
.nv.shared.lambda_26808:
	.zero		8528


//--------------------- .nv.constant0.lambda_27103 --------------------------
	.section	.nv.constant0.lambda_27103,"a",@progbits
	.sectionflags	@""
	.align	4
.nv.constant0.lambda_27103:
	.zero		992


//--------------------- .nv.constant0.lambda_26808 --------------------------
	.section	.nv.constant0.lambda_26808,"a",@progbits
	.sectionflags	@""
	.align	4
.nv.constant0.lambda_26808:
	.zero		984


//--------------------- SYMBOLS --------------------------

	.type		.nv.reservedSmem.offset0,@object
	.size		.nv.reservedSmem.offset0,0x4
	.type		.nv.reservedSmem.cap,@object
	.size		.nv.reservedSmem.cap,0x4
